// auto-generated by cutlass_sweep.gemm — config: {"arch": "sm_100", "cluster_m": 2, "cluster_n": 2, "dtype": "bf16", "dtype_b": "bf16", "layout": "nt", "stages": 0, "tile_k": 64, "tile_m": 256, "tile_n": 128}
#include "cutlass/cutlass.h"
#include "cutlass/gemm/collective/collective_builder.hpp"
#include "cutlass/gemm/device/gemm_universal_adapter.h"
#include "cutlass/gemm/kernel/gemm_universal.hpp"
#include "cutlass/epilogue/collective/collective_builder.hpp"

using ElemA = cutlass::bfloat16_t;
using ElemB = cutlass::bfloat16_t;
using ElemCD = cutlass::bfloat16_t;
using Acc  = float;
using TileShape    = cute::Shape<cute::_256, cute::_128, cute::_64>;
using ClusterShape = cute::Shape<cute::_2, cute::_2, cute::_1>;

using CollectiveEpilogue = typename cutlass::epilogue::collective::CollectiveBuilder<
    cutlass::arch::Sm100, cutlass::arch::OpClassTensorOp,
    TileShape, ClusterShape,
    cutlass::epilogue::collective::EpilogueTileAuto,
    Acc, Acc,
    ElemCD, cutlass::layout::RowMajor, 128 / cutlass::sizeof_bits<ElemCD>::value,
    ElemCD, cutlass::layout::RowMajor, 128 / cutlass::sizeof_bits<ElemCD>::value,
    cutlass::epilogue::collective::EpilogueScheduleAuto
  >::CollectiveOp;

using CollectiveMainloop = typename cutlass::gemm::collective::CollectiveBuilder<
    cutlass::arch::Sm100, cutlass::arch::OpClassTensorOp,
    ElemA, cutlass::layout::RowMajor, 128 / cutlass::sizeof_bits<ElemA>::value,
    ElemB, cutlass::layout::ColumnMajor, 128 / cutlass::sizeof_bits<ElemB>::value,
    Acc,
    TileShape, ClusterShape,
    cutlass::gemm::collective::StageCountAutoCarveout<static_cast<int>(sizeof(typename CollectiveEpilogue::SharedStorage))>,
    cutlass::gemm::collective::KernelScheduleAuto
  >::CollectiveOp;

using GemmKernel = cutlass::gemm::kernel::GemmUniversal<
    cute::Shape<int,int,int,int>,
    CollectiveMainloop,
    CollectiveEpilogue
>;
using Gemm = cutlass::gemm::device::GemmUniversalAdapter<GemmKernel>;

// Force the device kernel symbol into the cubin without needing a host main.
auto* _anchor = &cutlass::device_kernel<GemmKernel>;


// ===== COMPILED SASS (sm_100a) =====

	.target	sm_100a

	.elftype	@"ET_EXEC"


//--------------------- .note.nv.tkinfo           --------------------------
	.section	.note.nv.tkinfo,"",@"SHT_NOTE"
	.sectionflags	@"SHF_NOTE_NV_TKINFO"
	.tkinfo
        /*0018*/ 	.word	0x00000002
        /*0030*/ 	.string	""
        /*0030*/ 	.string	"ptxas"
        /*0030*/ 	.string	"Cuda compilation tools, release 13.0, V13.0.88"
        /*0030*/ 	.string	"Build cuda_13.0.r13.0/compiler.36424714_0"
        /*0030*/ 	.string	"-arch sm_100a -m 64 "



//--------------------- .note.nv.cuinfo           --------------------------
	.section	.note.nv.cuinfo,"",@"SHT_NOTE"
	.sectionflags	@"SHF_NOTE_NV_CUINFO"
        /*0018*/ 	.short	0x0002
        /*001a*/ 	.short	0x0064
        /*001c*/ 	.short	0x0082
	.zero		2


//--------------------- .nv.info                  --------------------------
	.section	.nv.info,"",@"SHT_CUDA_INFO"
	.align	4


	//----- nvinfo : EIATTR_REGCOUNT
	.align		4
        /*0000*/ 	.byte	0x04, 0x2f
        /*0002*/ 	.short	(.L_19 - .L_18)
	.align		4
.L_18:
        /*0004*/ 	.word	index@(_ZN7cutlass13device_kernelINS_4gemm6kernel13GemmUniversalIN4cute5tupleIJiiiiEEENS1_10collective13CollectiveMmaINS1_35MainloopSm100TmaUmmaWarpSpecializedILi8ELi2ELi4ENS5_IJNS4_1CILi2EEESB_NSA_ILi1EEEEEEEENS5_IJNSA_ILi256EEENSA_ILi128EEENSA_ILi64EEEEEENS_10bfloat16_tENS5_IJlSC_lEEESJ_SK_NS4_8TiledMMAINS4_8MMA_AtomIJNS4_26SM100_MMA_F16BF16_2x1SM_SSISJ_SJ_fLi256ELi128ELNS4_4UMMA5MajorE0ELSP_0ELNSO_7ScaleInE0ELSQ_0EEEEEENS4_6LayoutINS5_IJSC_SC_SC_EEENS5_IJNSA_ILi0EEESV_SV_EEEEENS5_IJNS4_10UnderscoreESY_SY_EEEEENS4_28SM100_TMA_2SM_LOAD_MULTICASTENS4_14ComposedLayoutINS4_7SwizzleILi3ELi4ELi3EEENS4_18smem_ptr_flag_bitsILi16EEENST_INS5_IJNSA_ILi8EEESH_EEENS5_IJSH_SC_EEEEEEEvNS4_8identityENS4_18SM100_TMA_2SM_LOADES1B_vS1C_EENS_8epilogue10collective18CollectiveEpilogueINS1F_23Sm100TmaWarpSpecializedILi4ELi2ELi32ELb1ELb0EEEJNS5_IJSG_SG_SH_EEENS5_IJNST_ISG_SC_EENST_INSA_ILi32EEESC_EEEEESJ_SK_SJ_SK_NS1F_6fusion15FusionCallbacksIS1J_NS1P_17LinearCombinationISJ_fSJ_fLNS_15FloatRoundStyleE2EEES1K_S1O_JEEENS4_5SM1004TMEM4LOAD26SM100_TMEM_LOAD_32dp32b32xENS4_13SM90_TMA_LOADENS12_INS13_ILi2ELi4ELi3EEES16_NST_INS5_IJS17_S1M_EEENS5_IJS1M_SC_EEEEEEENS4_39AutoVectorizingCopyWithAssumedAlignmentILi128EEENS4_14SM90_TMA_STOREES24_S26_S26_EEEvvEEEEvNT_6ParamsE)
        /*0008*/ 	.word	0x00000076


	//----- nvinfo : EIATTR_FRAME_SIZE
	.align		4
.L_19:
        /*000c*/ 	.byte	0x04, 0x11
        /*000e*/ 	.short	(.L_21 - .L_20)
	.align		4
.L_20:
        /*0010*/ 	.word	index@($__internal_2_$__cuda_sm10x_tcgen05_guardrail_trap_unallocated_columns_being_dealloced)
        /*0014*/ 	.word	0x00000000


	//----- nvinfo : EIATTR_FRAME_SIZE
	.align		4
.L_21:
        /*0018*/ 	.byte	0x04, 0x11
        /*001a*/ 	.short	(.L_23 - .L_22)
	.align		4
.L_22:
        /*001c*/ 	.word	index@($__internal_1_$__cuda_sm10x_tcgen05_guardrail_trap_phase_invalid_during_alloc)
        /*0020*/ 	.word	0x00000000


	//----- nvinfo : EIATTR_FRAME_SIZE
	.align		4
.L_23:
        /*0024*/ 	.byte	0x04, 0x11
        /*0026*/ 	.short	(.L_25 - .L_24)
	.align		4
.L_24:
        /*0028*/ 	.word	index@($__internal_0_$__cuda_sm10x_tcgen05_guardrail_trap_col_being_dealloced_not_returned_by_alloc)
        /*002c*/ 	.word	0x00000000


	//----- nvinfo : EIATTR_FRAME_SIZE
	.align		4
.L_25:
        /*0030*/ 	.byte	0x04, 0x11
        /*0032*/ 	.short	(.L_27 - .L_26)
	.align		4
.L_26:
        /*0034*/ 	.word	index@(_ZN7cutlass13device_kernelINS_4gemm6kernel13GemmUniversalIN4cute5tupleIJiiiiEEENS1_10collective13CollectiveMmaINS1_35MainloopSm100TmaUmmaWarpSpecializedILi8ELi2ELi4ENS5_IJNS4_1CILi2EEESB_NSA_ILi1EEEEEEEENS5_IJNSA_ILi256EEENSA_ILi128EEENSA_ILi64EEEEEENS_10bfloat16_tENS5_IJlSC_lEEESJ_SK_NS4_8TiledMMAINS4_8MMA_AtomIJNS4_26SM100_MMA_F16BF16_2x1SM_SSISJ_SJ_fLi256ELi128ELNS4_4UMMA5MajorE0ELSP_0ELNSO_7ScaleInE0ELSQ_0EEEEEENS4_6LayoutINS5_IJSC_SC_SC_EEENS5_IJNSA_ILi0EEESV_SV_EEEEENS5_IJNS4_10UnderscoreESY_SY_EEEEENS4_28SM100_TMA_2SM_LOAD_MULTICASTENS4_14ComposedLayoutINS4_7SwizzleILi3ELi4ELi3EEENS4_18smem_ptr_flag_bitsILi16EEENST_INS5_IJNSA_ILi8EEESH_EEENS5_IJSH_SC_EEEEEEEvNS4_8identityENS4_18SM100_TMA_2SM_LOADES1B_vS1C_EENS_8epilogue10collective18CollectiveEpilogueINS1F_23Sm100TmaWarpSpecializedILi4ELi2ELi32ELb1ELb0EEEJNS5_IJSG_SG_SH_EEENS5_IJNST_ISG_SC_EENST_INSA_ILi32EEESC_EEEEESJ_SK_SJ_SK_NS1F_6fusion15FusionCallbacksIS1J_NS1P_17LinearCombinationISJ_fSJ_fLNS_15FloatRoundStyleE2EEES1K_S1O_JEEENS4_5SM1004TMEM4LOAD26SM100_TMEM_LOAD_32dp32b32xENS4_13SM90_TMA_LOADENS12_INS13_ILi2ELi4ELi3EEES16_NST_INS5_IJS17_S1M_EEENS5_IJS1M_SC_EEEEEEENS4_39AutoVectorizingCopyWithAssumedAlignmentILi128EEENS4_14SM90_TMA_STOREES24_S26_S26_EEEvvEEEEvNT_6ParamsE)
        /*0038*/ 	.word	0x00000000


	//----- nvinfo : EIATTR_MIN_STACK_SIZE
	.align		4
.L_27:
        /*003c*/ 	.byte	0x04, 0x12
        /*003e*/ 	.short	(.L_29 - .L_28)
	.align		4
.L_28:
        /*0040*/ 	.word	index@(_ZN7cutlass13device_kernelINS_4gemm6kernel13GemmUniversalIN4cute5tupleIJiiiiEEENS1_10collective13CollectiveMmaINS1_35MainloopSm100TmaUmmaWarpSpecializedILi8ELi2ELi4ENS5_IJNS4_1CILi2EEESB_NSA_ILi1EEEEEEEENS5_IJNSA_ILi256EEENSA_ILi128EEENSA_ILi64EEEEEENS_10bfloat16_tENS5_IJlSC_lEEESJ_SK_NS4_8TiledMMAINS4_8MMA_AtomIJNS4_26SM100_MMA_F16BF16_2x1SM_SSISJ_SJ_fLi256ELi128ELNS4_4UMMA5MajorE0ELSP_0ELNSO_7ScaleInE0ELSQ_0EEEEEENS4_6LayoutINS5_IJSC_SC_SC_EEENS5_IJNSA_ILi0EEESV_SV_EEEEENS5_IJNS4_10UnderscoreESY_SY_EEEEENS4_28SM100_TMA_2SM_LOAD_MULTICASTENS4_14ComposedLayoutINS4_7SwizzleILi3ELi4ELi3EEENS4_18smem_ptr_flag_bitsILi16EEENST_INS5_IJNSA_ILi8EEESH_EEENS5_IJSH_SC_EEEEEEEvNS4_8identityENS4_18SM100_TMA_2SM_LOADES1B_vS1C_EENS_8epilogue10collective18CollectiveEpilogueINS1F_23Sm100TmaWarpSpecializedILi4ELi2ELi32ELb1ELb0EEEJNS5_IJSG_SG_SH_EEENS5_IJNST_ISG_SC_EENST_INSA_ILi32EEESC_EEEEESJ_SK_SJ_SK_NS1F_6fusion15FusionCallbacksIS1J_NS1P_17LinearCombinationISJ_fSJ_fLNS_15FloatRoundStyleE2EEES1K_S1O_JEEENS4_5SM1004TMEM4LOAD26SM100_TMEM_LOAD_32dp32b32xENS4_13SM90_TMA_LOADENS12_INS13_ILi2ELi4ELi3EEES16_NST_INS5_IJS17_S1M_EEENS5_IJS1M_SC_EEEEEEENS4_39AutoVectorizingCopyWithAssumedAlignmentILi128EEENS4_14SM90_TMA_STOREES24_S26_S26_EEEvvEEEEvNT_6ParamsE)
        /*0044*/ 	.word	0x00000000
.L_29:


//--------------------- .nv.compat                --------------------------
	.section	.nv.compat,"",@"SHT_CUDA_COMPAT_INFO"
	.align	4
        /*0000*/ 	.byte	0x02, 0x09, 0x01, 0x00, 0x02, 0x02, 0x02, 0x00, 0x02, 0x05, 0x05, 0x00, 0x03, 0x07, 0x01, 0x01
        /*0010*/ 	.byte	0x02, 0x03, 0x01, 0x00, 0x02, 0x06, 0x01, 0x00, 0x04, 0x0b, 0x08, 0x00, 0x09, 0x00, 0x00, 0x00
        /*0020*/ 	.byte	0x00, 0x00, 0x00, 0x00


//--------------------- .nv.info._ZN7cutlass13device_kernelINS_4gemm6kernel13GemmUniversalIN4cute5tupleIJiiiiEEENS1_10collective13CollectiveMmaINS1_35MainloopSm100TmaUmmaWarpSpecializedILi8ELi2ELi4ENS5_IJNS4_1CILi2EEESB_NSA_ILi1EEEEEEEENS5_IJNSA_ILi256EEENSA_ILi128EEENSA_ILi64EEEEEENS_10bfloat16_tENS5_IJlSC_lEEESJ_SK_NS4_8TiledMMAINS4_8MMA_AtomIJNS4_26SM100_MMA_F16BF16_2x1SM_SSISJ_SJ_fLi256ELi128ELNS4_4UMMA5MajorE0ELSP_0ELNSO_7ScaleInE0ELSQ_0EEEEEENS4_6LayoutINS5_IJSC_SC_SC_EEENS5_IJNSA_ILi0EEESV_SV_EEEEENS5_IJNS4_10UnderscoreESY_SY_EEEEENS4_28SM100_TMA_2SM_LOAD_MULTICASTENS4_14ComposedLayoutINS4_7SwizzleILi3ELi4ELi3EEENS4_18smem_ptr_flag_bitsILi16EEENST_INS5_IJNSA_ILi8EEESH_EEENS5_IJSH_SC_EEEEEEEvNS4_8identityENS4_18SM100_TMA_2SM_LOADES1B_vS1C_EENS_8epilogue10collective18CollectiveEpilogueINS1F_23Sm100TmaWarpSpecializedILi4ELi2ELi32ELb1ELb0EEEJNS5_IJSG_SG_SH_EEENS5_IJNST_ISG_SC_EENST_INSA_ILi32EEESC_EEEEESJ_SK_SJ_SK_NS1F_6fusion15FusionCallbacksIS1J_NS1P_17LinearCombinationISJ_fSJ_fLNS_15FloatRoundStyleE2EEES1K_S1O_JEEENS4_5SM1004TMEM4LOAD26SM100_TMEM_LOAD_32dp32b32xENS4_13SM90_TMA_LOADENS12_INS13_ILi2ELi4ELi3EEES16_NST_INS5_IJS17_S1M_EEENS5_IJS1M_SC_EEEEEEENS4_39AutoVectorizingCopyWithAssumedAlignmentILi128EEENS4_14SM90_TMA_STOREES24_S26_S26_EEEvvEEEEvNT_6ParamsE --------------------------
	.section	.nv.info._ZN7cutlass13device_kernelINS_4gemm6kernel13GemmUniversalIN4cute5tupleIJiiiiEEENS1_10collective13CollectiveMmaINS1_35MainloopSm100TmaUmmaWarpSpecializedILi8ELi2ELi4ENS5_IJNS4_1CILi2EEESB_NSA_ILi1EEEEEEEENS5_IJNSA_ILi256EEENSA_ILi128EEENSA_ILi64EEEEEENS_10bfloat16_tENS5_IJlSC_lEEESJ_SK_NS4_8TiledMMAINS4_8MMA_AtomIJNS4_26SM100_MMA_F16BF16_2x1SM_SSISJ_SJ_fLi256ELi128ELNS4_4UMMA5MajorE0ELSP_0ELNSO_7ScaleInE0ELSQ_0EEEEEENS4_6LayoutINS5_IJSC_SC_SC_EEENS5_IJNSA_ILi0EEESV_SV_EEEEENS5_IJNS4_10UnderscoreESY_SY_EEEEENS4_28SM100_TMA_2SM_LOAD_MULTICASTENS4_14ComposedLayoutINS4_7SwizzleILi3ELi4ELi3EEENS4_18smem_ptr_flag_bitsILi16EEENST_INS5_IJNSA_ILi8EEESH_EEENS5_IJSH_SC_EEEEEEEvNS4_8identityENS4_18SM100_TMA_2SM_LOADES1B_vS1C_EENS_8epilogue10collective18CollectiveEpilogueINS1F_23Sm100TmaWarpSpecializedILi4ELi2ELi32ELb1ELb0EEEJNS5_IJSG_SG_SH_EEENS5_IJNST_ISG_SC_EENST_INSA_ILi32EEESC_EEEEESJ_SK_SJ_SK_NS1F_6fusion15FusionCallbacksIS1J_NS1P_17LinearCombinationISJ_fSJ_fLNS_15FloatRoundStyleE2EEES1K_S1O_JEEENS4_5SM1004TMEM4LOAD26SM100_TMEM_LOAD_32dp32b32xENS4_13SM90_TMA_LOADENS12_INS13_ILi2ELi4ELi3EEES16_NST_INS5_IJS17_S1M_EEENS5_IJS1M_SC_EEEEEEENS4_39AutoVectorizingCopyWithAssumedAlignmentILi128EEENS4_14SM90_TMA_STOREES24_S26_S26_EEEvvEEEEvNT_6ParamsE,"",@"SHT_CUDA_INFO"
	.sectionflags	@""
	.align	4


	//----- nvinfo : EIATTR_CUDA_API_VERSION
	.align		4
        /*0000*/ 	.byte	0x04, 0x37
        /*0002*/ 	.short	(.L_31 - .L_30)
.L_30:
        /*0004*/ 	.word	0x00000082


	//----- nvinfo : EIATTR_KPARAM_INFO
	.align		4
.L_31:
        /*0008*/ 	.byte	0x04, 0x17
        /*000a*/ 	.short	(.L_33 - .L_32)
.L_32:
        /*000c*/ 	.word	0x00000000
        /*0010*/ 	.short	0x0000
        /*0012*/ 	.short	0x0000
        /*0014*/ 	.byte	0x00, 0xf0, 0x01, 0x20


	//----- nvinfo : EIATTR_AT_ENTRY_FRAGMENTS
	.align		4
.L_33:
        /*0018*/ 	.byte	0x04, 0x4f
        /*001a*/ 	.short	(.L_35 - .L_34)


	//   ....[0]....
.L_34:
        /*001c*/ 	.word	0x00000007


	//----- nvinfo : EIATTR_RESERVED_SMEM_USED
	.align		4
.L_35:
        /*0020*/ 	.byte	0x01, 0x41
	.zero		2


	//----- nvinfo : EIATTR_SPARSE_MMA_MASK
	.align		4
        /*0024*/ 	.byte	0x03, 0x50
        /*0026*/ 	.short	0x0000


	//----- nvinfo : EIATTR_TCGEN05_2CTA_USED
	.align		4
        /*0028*/ 	.byte	0x01, 0x52
	.zero		2


	//----- nvinfo : EIATTR_MAXREG_COUNT
	.align		4
        /*002c*/ 	.byte	0x03, 0x1b
        /*002e*/ 	.short	0x00ff


	//----- nvinfo : EIATTR_NUM_BARRIERS
	.align		4
        /*0030*/ 	.byte	0x02, 0x4c
        /*0032*/ 	.byte	0x07
	.zero		1


	//----- nvinfo : EIATTR_EXTERNS
	.align		4
        /*0034*/ 	.byte	0x04, 0x0f
        /*0036*/ 	.short	(.L_37 - .L_36)


	//   ....[0]....
	.align		4
.L_36:
        /*0038*/ 	.word	index@(__assertfail)


	//----- nvinfo : EIATTR_MERCURY_ISA_VERSION
	.align		4
.L_37:
        /*003c*/ 	.byte	0x03, 0x5f
        /*003e*/ 	.short	0x0101


	//----- nvinfo : EIATTR_INT_WARP_WIDE_INSTR_OFFSETS
	.align		4
        /*0040*/ 	.byte	0x04, 0x31
        /*0042*/ 	.short	(.L_39 - .L_38)


	//   ....[0]....
.L_38:
        /*0044*/ 	.word	0x00000e60


	//   ....[1]....
        /*0048*/ 	.word	0x00000f10


	//   ....[2]....
        /*004c*/ 	.word	0x00004670


	//   ....[3]....
        /*0050*/ 	.word	0x00004690


	//   ....[4]....
        /*0054*/ 	.word	0x000046c0


	//   ....[5]....
        /*0058*/ 	.word	0x00005240


	//   ....[6]....
        /*005c*/ 	.word	0x000052b0


	//   ....[7]....
        /*0060*/ 	.word	0x00005380


	//   ....[8]....
        /*0064*/ 	.word	0x00005400


	//   ....[9]....
        /*0068*/ 	.word	0x000054f0


	//   ....[10]....
        /*006c*/ 	.word	0x00005570


	//   ....[11]....
        /*0070*/ 	.word	0x00005650


	//   ....[12]....
        /*0074*/ 	.word	0x00005700


	//----- nvinfo : EIATTR_COOP_GROUP_MASK_REGIDS
	.align		4
.L_39:
        /*0078*/ 	.byte	0x04, 0x29
        /*007a*/ 	.short	(.L_41 - .L_40)


	//   ....[0]....
.L_40:
        /*007c*/ 	.word	0xffffffff


	//   ....[1]....
        /*0080*/ 	.word	0xffffffff


	//   ....[2]....
        /*0084*/ 	.word	0xffffffff


	//   ....[3]....
        /*0088*/ 	.word	0xffffffff


	//   ....[4]....
        /*008c*/ 	.word	0xffffffff


	//   ....[5]....
        /*0090*/ 	.word	0xffffffff


	//   ....[6]....
        /*0094*/ 	.word	0xffffffff


	//   ....[7]....
        /*0098*/ 	.word	0xffffffff


	//   ....[8]....
        /*009c*/ 	.word	0xffffffff


	//   ....[9]....
        /*00a0*/ 	.word	0xffffffff


	//   ....[10]....
        /*00a4*/ 	.word	0xffffffff


	//   ....[11]....
        /*00a8*/ 	.word	0xffffffff


	//   ....[12]....
        /*00ac*/ 	.word	0xffffffff


	//   ....[13]....
        /*00b0*/ 	.word	0xffffffff


	//----- nvinfo : EIATTR_COOP_GROUP_INSTR_OFFSETS
	.align		4
.L_41:
        /*00b4*/ 	.byte	0x04, 0x28
        /*00b6*/ 	.short	(.L_43 - .L_42)


	//   ....[0]....
.L_42:
        /*00b8*/ 	.word	0x000000b0


	//   ....[1]....
        /*00bc*/ 	.word	0x00000520


	//   ....[2]....
        /*00c0*/ 	.word	0x00000770


	//   ....[3]....
        /*00c4*/ 	.word	0x00000910


	//   ....[4]....
        /*00c8*/ 	.word	0x00000a10


	//   ....[5]....
        /*00cc*/ 	.word	0x00000b80


	//   ....[6]....
        /*00d0*/ 	.word	0x00000d20


	//   ....[7]....
        /*00d4*/ 	.word	0x00000f80


	//   ....[8]....
        /*00d8*/ 	.word	0x00002320


	//   ....[9]....
        /*00dc*/ 	.word	0x00003450


	//   ....[10]....
        /*00e0*/ 	.word	0x00003920


	//   ....[11]....
        /*00e4*/ 	.word	0x00003950


	//   ....[12]....
        /*00e8*/ 	.word	0x00004570


	//   ....[13]....
        /*00ec*/ 	.word	0x00004780


	//----- nvinfo : EIATTR_VRC_CTA_INIT_COUNT
	.align		4
.L_43:
        /*00f0*/ 	.byte	0x02, 0x4a
        /*00f2*/ 	.byte	0x80
	.zero		1


	//----- nvinfo : EIATTR_SYSCALL_OFFSETS
	.align		4
        /*00f4*/ 	.byte	0x04, 0x46
        /*00f6*/ 	.short	(.L_45 - .L_44)


	//   ....[0]....
.L_44:
        /*00f8*/ 	.word	0x00006360


	//   ....[1]....
        /*00fc*/ 	.word	0x00006450


	//   ....[2]....
        /*0100*/ 	.word	0x00006bf0


	//   ....[3]....
        /*0104*/ 	.word	0x00007870


	//   ....[4]....
        /*0108*/ 	.word	0x000084d0


	//   ....[5]....
        /*010c*/ 	.word	0x00009120


	//----- nvinfo : EIATTR_MBARRIER_INSTR_OFFSETS
	.align		4
.L_45:
        /*0110*/ 	.byte	0x04, 0x39
        /*0112*/ 	.short	(.L_47 - .L_46)


	//   ....[0]....
.L_46:
        /*0114*/ 	.word	0x00000660
        /*0118*/ 	.word	0x000000ff
        /*011c*/ 	.word	0x00000000
        /*0120*/ 	.short	0x0100
        /*0122*/ 	.byte	0x04
	.zero		1


	//   ....[1]....
        /*0124*/ 	.word	0x00000670
        /*0128*/ 	.word	0x000000ff
        /*012c*/ 	.word	0x00000040
        /*0130*/ 	.short	0x0100
        /*0132*/ 	.byte	0x04
	.zero		1


	//   ....[2]....
        /*0134*/ 	.word	0x00000680
        /*0138*/ 	.word	0x000000ff
        /*013c*/ 	.word	0x00000008
        /*0140*/ 	.short	0x0100
        /*0142*/ 	.byte	0x04
	.zero		1


	//   ....[3]....
        /*0144*/ 	.word	0x00000690
        /*0148*/ 	.word	0x000000ff
        /*014c*/ 	.word	0x00000048
        /*0150*/ 	.short	0x0100
        /*0152*/ 	.byte	0x04
	.zero		1


	//   ....[4]....
        /*0154*/ 	.word	0x000006a0
        /*0158*/ 	.word	0x000000ff
        /*015c*/ 	.word	0x00000010
        /*0160*/ 	.short	0x0100
        /*0162*/ 	.byte	0x04
	.zero		1


	//   ....[5]....
        /*0164*/ 	.word	0x000006b0
        /*0168*/ 	.word	0x000000ff
        /*016c*/ 	.word	0x00000050
        /*0170*/ 	.short	0x0100
        /*0172*/ 	.byte	0x04
	.zero		1


	//   ....[6]....
        /*0174*/ 	.word	0x000006c0
        /*0178*/ 	.word	0x000000ff
        /*017c*/ 	.word	0x00000018
        /*0180*/ 	.short	0x0100
        /*0182*/ 	.byte	0x04
	.zero		1


	//   ....[7]....
        /*0184*/ 	.word	0x000006d0
        /*0188*/ 	.word	0x000000ff
        /*018c*/ 	.word	0x00000058
        /*0190*/ 	.short	0x0100
        /*0192*/ 	.byte	0x04
	.zero		1


	//   ....[8]....
        /*0194*/ 	.word	0x000006e0
        /*0198*/ 	.word	0x000000ff
        /*019c*/ 	.word	0x00000020
        /*01a0*/ 	.short	0x0100
        /*01a2*/ 	.byte	0x04
	.zero		1


	//   ....[9]....
        /*01a4*/ 	.word	0x000006f0
        /*01a8*/ 	.word	0x000000ff
        /*01ac*/ 	.word	0x00000060
        /*01b0*/ 	.short	0x0100
        /*01b2*/ 	.byte	0x04
	.zero		1


	//   ....[10]....
        /*01b4*/ 	.word	0x00000700
        /*01b8*/ 	.word	0x000000ff
        /*01bc*/ 	.word	0x00000028
        /*01c0*/ 	.short	0x0100
        /*01c2*/ 	.byte	0x04
	.zero		1


	//   ....[11]....
        /*01c4*/ 	.word	0x00000710
        /*01c8*/ 	.word	0x000000ff
        /*01cc*/ 	.word	0x00000068
        /*01d0*/ 	.short	0x0100
        /*01d2*/ 	.byte	0x04
	.zero		1


	//   ....[12]....
        /*01d4*/ 	.word	0x00000720
        /*01d8*/ 	.word	0x000000ff
        /*01dc*/ 	.word	0x00000030
        /*01e0*/ 	.short	0x0100
        /*01e2*/ 	.byte	0x04
	.zero		1


	//   ....[13]....
        /*01e4*/ 	.word	0x00000730
        /*01e8*/ 	.word	0x000000ff
        /*01ec*/ 	.word	0x00000070
        /*01f0*/ 	.short	0x0100
        /*01f2*/ 	.byte	0x04
	.zero		1


	//   ....[14]....
        /*01f4*/ 	.word	0x00000740
        /*01f8*/ 	.word	0x000000ff
        /*01fc*/ 	.word	0x00000038
        /*0200*/ 	.short	0x0100
        /*0202*/ 	.byte	0x04
	.zero		1


	//   ....[15]....
        /*0204*/ 	.word	0x00000750
        /*0208*/ 	.word	0x000000ff
        /*020c*/ 	.word	0x00000078
        /*0210*/ 	.short	0x0100
        /*0212*/ 	.byte	0x04
	.zero		1


	//   ....[16]....
        /*0214*/ 	.word	0x00000880
        /*0218*/ 	.word	0x000000ff
        /*021c*/ 	.word	0x00000080
        /*0220*/ 	.short	0x0100
        /*0222*/ 	.byte	0x04
	.zero		1


	//   ....[17]....
        /*0224*/ 	.word	0x00000890
        /*0228*/ 	.word	0x000000ff
        /*022c*/ 	.word	0x000000a0
        /*0230*/ 	.short	0x0100
        /*0232*/ 	.byte	0x04
	.zero		1


	//   ....[18]....
        /*0234*/ 	.word	0x000008a0
        /*0238*/ 	.word	0x000000ff
        /*023c*/ 	.word	0x00000088
        /*0240*/ 	.short	0x0100
        /*0242*/ 	.byte	0x04
	.zero		1


	//   ....[19]....
        /*0244*/ 	.word	0x000008b0
        /*0248*/ 	.word	0x000000ff
        /*024c*/ 	.word	0x000000a8
        /*0250*/ 	.short	0x0100
        /*0252*/ 	.byte	0x04
	.zero		1


	//   ....[20]....
        /*0254*/ 	.word	0x000008c0
        /*0258*/ 	.word	0x000000ff
        /*025c*/ 	.word	0x00000090
        /*0260*/ 	.short	0x0100
        /*0262*/ 	.byte	0x04
	.zero		1


	//   ....[21]....
        /*0264*/ 	.word	0x000008d0
        /*0268*/ 	.word	0x000000ff
        /*026c*/ 	.word	0x000000b0
        /*0270*/ 	.short	0x0100
        /*0272*/ 	.byte	0x04
	.zero		1


	//   ....[22]....
        /*0274*/ 	.word	0x000008e0
        /*0278*/ 	.word	0x000000ff
        /*027c*/ 	.word	0x00000098
        /*0280*/ 	.short	0x0100
        /*0282*/ 	.byte	0x04
	.zero		1


	//   ....[23]....
        /*0284*/ 	.word	0x000008f0
        /*0288*/ 	.word	0x000000ff
        /*028c*/ 	.word	0x000000b8
        /*0290*/ 	.short	0x0100
        /*0292*/ 	.byte	0x04
	.zero		1


	//   ....[24]....
        /*0294*/ 	.word	0x000009e0
        /*0298*/ 	.word	0x000000ff
        /*029c*/ 	.word	0x000000c0
        /*02a0*/ 	.short	0x0100
        /*02a2*/ 	.byte	0x06
	.zero		1


	//   ....[25]....
        /*02a4*/ 	.word	0x000009f0
        /*02a8*/ 	.word	0x000000ff
        /*02ac*/ 	.word	0x000000c8
        /*02b0*/ 	.short	0x0100
        /*02b2*/ 	.byte	0x06
	.zero		1


	//   ....[26]....
        /*02b4*/ 	.word	0x00000b30
        /*02b8*/ 	.word	0x000000ff
        /*02bc*/ 	.word	0x000000d0
        /*02c0*/ 	.short	0x0100
        /*02c2*/ 	.byte	0x06
	.zero		1


	//   ....[27]....
        /*02c4*/ 	.word	0x00000b40
        /*02c8*/ 	.word	0x000000ff
        /*02cc*/ 	.word	0x000000e0
        /*02d0*/ 	.short	0x0100
        /*02d2*/ 	.byte	0x06
	.zero		1


	//   ....[28]....
        /*02d4*/ 	.word	0x00000b50
        /*02d8*/ 	.word	0x000000ff
        /*02dc*/ 	.word	0x000000d8
        /*02e0*/ 	.short	0x0100
        /*02e2*/ 	.byte	0x06
	.zero		1


	//   ....[29]....
        /*02e4*/ 	.word	0x00000b60
        /*02e8*/ 	.word	0x000000ff
        /*02ec*/ 	.word	0x000000e8
        /*02f0*/ 	.short	0x0100
        /*02f2*/ 	.byte	0x06
	.zero		1


	//   ....[30]....
        /*02f4*/ 	.word	0x00000c90
        /*02f8*/ 	.word	0x000000ff
        /*02fc*/ 	.word	0x000000f0
        /*0300*/ 	.short	0x0100
        /*0302*/ 	.byte	0x04
	.zero		1


	//   ....[31]....
        /*0304*/ 	.word	0x00000ca0
        /*0308*/ 	.word	0x000000ff
        /*030c*/ 	.word	0x00000110
        /*0310*/ 	.short	0x0100
        /*0312*/ 	.byte	0x04
	.zero		1


	//   ....[32]....
        /*0314*/ 	.word	0x00000cb0
        /*0318*/ 	.word	0x000000ff
        /*031c*/ 	.word	0x000000f8
        /*0320*/ 	.short	0x0100
        /*0322*/ 	.byte	0x04
	.zero		1


	//   ....[33]....
        /*0324*/ 	.word	0x00000cc0
        /*0328*/ 	.word	0x000000ff
        /*032c*/ 	.word	0x00000118
        /*0330*/ 	.short	0x0100
        /*0332*/ 	.byte	0x04
	.zero		1


	//   ....[34]....
        /*0334*/ 	.word	0x00000cd0
        /*0338*/ 	.word	0x000000ff
        /*033c*/ 	.word	0x00000100
        /*0340*/ 	.short	0x0100
        /*0342*/ 	.byte	0x04
	.zero		1


	//   ....[35]....
        /*0344*/ 	.word	0x00000ce0
        /*0348*/ 	.word	0x000000ff
        /*034c*/ 	.word	0x00000120
        /*0350*/ 	.short	0x0100
        /*0352*/ 	.byte	0x04
	.zero		1


	//   ....[36]....
        /*0354*/ 	.word	0x00000cf0
        /*0358*/ 	.word	0x000000ff
        /*035c*/ 	.word	0x00000108
        /*0360*/ 	.short	0x0100
        /*0362*/ 	.byte	0x04
	.zero		1


	//   ....[37]....
        /*0364*/ 	.word	0x00000d00
        /*0368*/ 	.word	0x000000ff
        /*036c*/ 	.word	0x00000128
        /*0370*/ 	.short	0x0100
        /*0372*/ 	.byte	0x04
	.zero		1


	//   ....[38]....
        /*0374*/ 	.word	0x00000e00
        /*0378*/ 	.word	0x000000ff
        /*037c*/ 	.word	0x00000130
        /*0380*/ 	.short	0x0100
        /*0382*/ 	.byte	0x04
	.zero		1


	//   ....[39]....
        /*0384*/ 	.word	0x00000e10
        /*0388*/ 	.word	0x000000ff
        /*038c*/ 	.word	0x00000140
        /*0390*/ 	.short	0x0100
        /*0392*/ 	.byte	0x04
	.zero		1


	//   ....[40]....
        /*0394*/ 	.word	0x00000e20
        /*0398*/ 	.word	0x000000ff
        /*039c*/ 	.word	0x00000138
        /*03a0*/ 	.short	0x0100
        /*03a2*/ 	.byte	0x04
	.zero		1


	//   ....[41]....
        /*03a4*/ 	.word	0x00000e30
        /*03a8*/ 	.word	0x000000ff
        /*03ac*/ 	.word	0x00000148
        /*03b0*/ 	.short	0x0100
        /*03b2*/ 	.byte	0x04
	.zero		1


	//   ....[42]....
        /*03b4*/ 	.word	0x00000f30
        /*03b8*/ 	.word	0x000000ff
        /*03bc*/ 	.word	0x00000150
        /*03c0*/ 	.short	0x0100
        /*03c2*/ 	.byte	0x06
	.zero		1


	//   ....[43]....
        /*03c4*/ 	.word	0x00001b60
        /*03c8*/ 	.word	0x00000000
        /*03cc*/ 	.word	0x00000140
        /*03d0*/ 	.short	0x010a
        /*03d2*/ 	.byte	0xff
	.zero		1


	//   ....[44]....
        /*03d4*/ 	.word	0x00001b80
        /*03d8*/ 	.word	0x00000000
        /*03dc*/ 	.word	0x00000130
        /*03e0*/ 	.short	0x0101
        /*03e2*/ 	.byte	0xff
	.zero		1


	//   ....[45]....
        /*03e4*/ 	.word	0x00001c30
        /*03e8*/ 	.word	0x000000ff
        /*03ec*/ 	.word	0x00000040
        /*03f0*/ 	.short	0x010a
        /*03f2*/ 	.byte	0x04
	.zero		1


	//   ....[46]....
        /*03f4*/ 	.word	0x00001d00
        /*03f8*/ 	.word	0x000000ff
        /*03fc*/ 	.word	0x00000040
        /*0400*/ 	.short	0x010a
        /*0402*/ 	.byte	0x21
	.zero		1


	//   ....[47]....
        /*0404*/ 	.word	0x00001eb0
        /*0408*/ 	.word	0x000000ff
        /*040c*/ 	.word	0x00000040
        /*0410*/ 	.short	0x010a
        /*0412*/ 	.byte	0x05
	.zero		1


	//   ....[48]....
        /*0414*/ 	.word	0x00001fd0
        /*0418*/ 	.word	0x000000ff
        /*041c*/ 	.word	0x000000c8
        /*0420*/ 	.short	0x0101
        /*0422*/ 	.byte	0x0d
	.zero		1


	//   ....[49]....
        /*0424*/ 	.word	0x00001ff0
        /*0428*/ 	.word	0x000000ff
        /*042c*/ 	.word	0x00000040
        /*0430*/ 	.short	0x010a
        /*0432*/ 	.byte	0x04
	.zero		1


	//   ....[50]....
        /*0434*/ 	.word	0x00002070
        /*0438*/ 	.word	0x000000ff
        /*043c*/ 	.word	0x00000040
        /*0440*/ 	.short	0x010a
        /*0442*/ 	.byte	0x11
	.zero		1


	//   ....[51]....
        /*0444*/ 	.word	0x00002210
        /*0448*/ 	.word	0x000000ff
        /*044c*/ 	.word	0x00000040
        /*0450*/ 	.short	0x010a
        /*0452*/ 	.byte	0x05
	.zero		1


	//   ....[52]....
        /*0454*/ 	.word	0x00002350
        /*0458*/ 	.word	0x00000003
        /*045c*/ 	.word	0x000000d0
        /*0460*/ 	.short	0x010a
        /*0462*/ 	.byte	0xff
	.zero		1


	//   ....[53]....
        /*0464*/ 	.word	0x000024a0
        /*0468*/ 	.word	0x00000000
        /*046c*/ 	.word	0x00000000
        /*0470*/ 	.short	0x0101
        /*0472*/ 	.byte	0xff
	.zero		1


	//   ....[54]....
        /*0474*/ 	.word	0x00002a60
        /*0478*/ 	.word	0x000000ff
        /*047c*/ 	.word	0x00000000
        /*0480*/ 	.short	0x010a
        /*0482*/ 	.byte	0x04
	.zero		1


	//   ....[55]....
        /*0484*/ 	.word	0x00002af0
        /*0488*/ 	.word	0x000000ff
        /*048c*/ 	.word	0x00000000
        /*0490*/ 	.short	0x010a
        /*0492*/ 	.byte	0x05
	.zero		1


	//   ....[56]....
        /*0494*/ 	.word	0x00002b80
        /*0498*/ 	.word	0x000000ff
        /*049c*/ 	.word	0x00000000
        /*04a0*/ 	.short	0x010a
        /*04a2*/ 	.byte	0x05
	.zero		1


	//   ....[57]....
        /*04a4*/ 	.word	0x00002c10
        /*04a8*/ 	.word	0x000000ff
        /*04ac*/ 	.word	0x00000000
        /*04b0*/ 	.short	0x010a
        /*04b2*/ 	.byte	0x05
	.zero		1


	//   ....[58]....
        /*04b4*/ 	.word	0x00002ca0
        /*04b8*/ 	.word	0x000000ff
        /*04bc*/ 	.word	0x00000000
        /*04c0*/ 	.short	0x010a
        /*04c2*/ 	.byte	0x05
	.zero		1


	//   ....[59]....
        /*04c4*/ 	.word	0x00002d30
        /*04c8*/ 	.word	0x000000ff
        /*04cc*/ 	.word	0x00000000
        /*04d0*/ 	.short	0x010a
        /*04d2*/ 	.byte	0x05
	.zero		1


	//   ....[60]....
        /*04d4*/ 	.word	0x00002dc0
        /*04d8*/ 	.word	0x000000ff
        /*04dc*/ 	.word	0x00000000
        /*04e0*/ 	.short	0x010a
        /*04e2*/ 	.byte	0x05
	.zero		1


	//   ....[61]....
        /*04e4*/ 	.word	0x00002e60
        /*04e8*/ 	.word	0x00000000
        /*04ec*/ 	.word	0x00000000
        /*04f0*/ 	.short	0x010a
        /*04f2*/ 	.byte	0xff
	.zero		1


	//   ....[62]....
        /*04f4*/ 	.word	0x00002fa0
        /*04f8*/ 	.word	0x00000000
        /*04fc*/ 	.word	0x00000130
        /*0500*/ 	.short	0x010a
        /*0502*/ 	.byte	0xff
	.zero		1


	//   ....[63]....
        /*0504*/ 	.word	0x00003010
        /*0508*/ 	.word	0x00000004
        /*050c*/ 	.word	0x00000000
        /*0510*/ 	.short	0x0101
        /*0512*/ 	.byte	0xff
	.zero		1


	//   ....[64]....
        /*0514*/ 	.word	0x00003030
        /*0518*/ 	.word	0x000000ff
        /*051c*/ 	.word	0x000000e0
        /*0520*/ 	.short	0x010a
        /*0522*/ 	.byte	0x04
	.zero		1


	//   ....[65]....
        /*0524*/ 	.word	0x00003150
        /*0528*/ 	.word	0x00000000
        /*052c*/ 	.word	0x000000d0
        /*0530*/ 	.short	0x010a
        /*0532*/ 	.byte	0xff
	.zero		1


	//   ....[66]....
        /*0534*/ 	.word	0x00003250
        /*0538*/ 	.word	0x00000000
        /*053c*/ 	.word	0x00000000
        /*0540*/ 	.short	0x0101
        /*0542*/ 	.byte	0xff
	.zero		1


	//   ....[67]....
        /*0544*/ 	.word	0x000032e0
        /*0548*/ 	.word	0x000000ff
        /*054c*/ 	.word	0x000000e0
        /*0550*/ 	.short	0x0106
        /*0552*/ 	.byte	0x04
	.zero		1


	//   ....[68]....
        /*0554*/ 	.word	0x00003300
        /*0558*/ 	.word	0x000000ff
        /*055c*/ 	.word	0x000000e0
        /*0560*/ 	.short	0x010a
        /*0562*/ 	.byte	0x04
	.zero		1


	//   ....[69]....
        /*0564*/ 	.word	0x00003390
        /*0568*/ 	.word	0x000000ff
        /*056c*/ 	.word	0x000000e0
        /*0570*/ 	.short	0x0106
        /*0572*/ 	.byte	0x07
	.zero		1


	//   ....[70]....
        /*0574*/ 	.word	0x000033d0
        /*0578*/ 	.word	0x00000000
        /*057c*/ 	.word	0x000000e0
        /*0580*/ 	.short	0x010a
        /*0582*/ 	.byte	0xff
	.zero		1


	//   ....[71]....
        /*0584*/ 	.word	0x00003620
        /*0588*/ 	.word	0x000000ff
        /*058c*/ 	.word	0x00000008
        /*0590*/ 	.short	0x010a
        /*0592*/ 	.byte	0x05
	.zero		1


	//   ....[72]....
        /*0594*/ 	.word	0x00003640
        /*0598*/ 	.word	0x000000ff
        /*059c*/ 	.word	0x00000008
        /*05a0*/ 	.short	0x010a
        /*05a2*/ 	.byte	0x05
	.zero		1


	//   ....[73]....
        /*05a4*/ 	.word	0x000037d0
        /*05a8*/ 	.word	0x000000ff
        /*05ac*/ 	.word	0x00000008
        /*05b0*/ 	.short	0x010a
        /*05b2*/ 	.byte	0x05
	.zero		1


	//   ....[74]....
        /*05b4*/ 	.word	0x000037f0
        /*05b8*/ 	.word	0x000000ff
        /*05bc*/ 	.word	0x00000008
        /*05c0*/ 	.short	0x010a
        /*05c2*/ 	.byte	0x05
	.zero		1


	//   ....[75]....
        /*05c4*/ 	.word	0x000038b0
        /*05c8*/ 	.word	0x000000ff
        /*05cc*/ 	.word	0x00000000
        /*05d0*/ 	.short	0x0101
        /*05d2*/ 	.byte	0x04
	.zero		1


	//   ....[76]....
        /*05d4*/ 	.word	0x00003bf0
        /*05d8*/ 	.word	0x00000000
        /*05dc*/ 	.word	0x000000d0
        /*05e0*/ 	.short	0x010a
        /*05e2*/ 	.byte	0xff
	.zero		1


	//   ....[77]....
        /*05e4*/ 	.word	0x00003cb0
        /*05e8*/ 	.word	0x00000000
        /*05ec*/ 	.word	0x00000000
        /*05f0*/ 	.short	0x0101
        /*05f2*/ 	.byte	0xff
	.zero		1


	//   ....[78]....
        /*05f4*/ 	.word	0x00003d70
        /*05f8*/ 	.word	0x000000ff
        /*05fc*/ 	.word	0x00000000
        /*0600*/ 	.short	0x010a
        /*0602*/ 	.byte	0x04
	.zero		1


	//   ....[79]....
        /*0604*/ 	.word	0x00003d80
        /*0608*/ 	.word	0x000000ff
        /*060c*/ 	.word	0x00000110
        /*0610*/ 	.short	0x010a
        /*0612*/ 	.byte	0x1f
	.zero		1


	//   ....[80]....
        /*0614*/ 	.word	0x00003e30
        /*0618*/ 	.word	0x000000ff
        /*061c*/ 	.word	0x00000000
        /*0620*/ 	.short	0x010a
        /*0622*/ 	.byte	0x05
	.zero		1


	//   ....[81]....
        /*0624*/ 	.word	0x00003f60
        /*0628*/ 	.word	0x000000ff
        /*062c*/ 	.word	0x00000000
        /*0630*/ 	.short	0x010a
        /*0632*/ 	.byte	0x04
	.zero		1


	//   ....[82]....
        /*0634*/ 	.word	0x00004260
        /*0638*/ 	.word	0x000000ff
        /*063c*/ 	.word	0x00000000
        /*0640*/ 	.short	0x010a
        /*0642*/ 	.byte	0x04
	.zero		1


	//   ....[83]....
        /*0644*/ 	.word	0x000042f0
        /*0648*/ 	.word	0x000000ff
        /*064c*/ 	.word	0x00000000
        /*0650*/ 	.short	0x010a
        /*0652*/ 	.byte	0x05
	.zero		1


	//   ....[84]....
        /*0654*/ 	.word	0x00004380
        /*0658*/ 	.word	0x000000ff
        /*065c*/ 	.word	0x00000000
        /*0660*/ 	.short	0x010a
        /*0662*/ 	.byte	0x05
	.zero		1


	//   ....[85]....
        /*0664*/ 	.word	0x00004420
        /*0668*/ 	.word	0x00000000
        /*066c*/ 	.word	0x00000000
        /*0670*/ 	.short	0x010a
        /*0672*/ 	.byte	0xff
	.zero		1


	//   ....[86]....
        /*0674*/ 	.word	0x00004460
        /*0678*/ 	.word	0x00000000
        /*067c*/ 	.word	0x00000000
        /*0680*/ 	.short	0x010a
        /*0682*/ 	.byte	0xff
	.zero		1


	//   ....[87]....
        /*0684*/ 	.word	0x000044d0
        /*0688*/ 	.word	0x000000ff
        /*068c*/ 	.word	0x00000000
        /*0690*/ 	.short	0x0101
        /*0692*/ 	.byte	0x04
	.zero		1


	//   ....[88]....
        /*0694*/ 	.word	0x00004510
        /*0698*/ 	.word	0x000000ff
        /*069c*/ 	.word	0x00000150
        /*06a0*/ 	.short	0x010a
        /*06a2*/ 	.byte	0x1a
	.zero		1


	//   ....[89]....
        /*06a4*/ 	.word	0x00004560
        /*06a8*/ 	.word	0x000000ff
        /*06ac*/ 	.word	0x00000000
        /*06b0*/ 	.short	0x0101
        /*06b2*/ 	.byte	0x04
	.zero		1


	//   ....[90]....
        /*06b4*/ 	.word	0x00004a40
        /*06b8*/ 	.word	0x0000000c
        /*06bc*/ 	.word	0x000000d0
        /*06c0*/ 	.short	0x010a
        /*06c2*/ 	.byte	0xff
	.zero		1


	//   ....[91]....
        /*06c4*/ 	.word	0x00004bb0
        /*06c8*/ 	.word	0x00000000
        /*06cc*/ 	.word	0x00000000
        /*06d0*/ 	.short	0x0101
        /*06d2*/ 	.byte	0xff
	.zero		1


	//   ....[92]....
        /*06d4*/ 	.word	0x00005040
        /*06d8*/ 	.word	0x000000ff
        /*06dc*/ 	.word	0x000000c8
        /*06e0*/ 	.short	0x010a
        /*06e2*/ 	.byte	0x15
	.zero		1


	//   ....[93]....
        /*06e4*/ 	.word	0x000051c0
        /*06e8*/ 	.word	0x000000ff
        /*06ec*/ 	.word	0x000000a0
        /*06f0*/ 	.short	0x010a
        /*06f2*/ 	.byte	0x15
	.zero		1


	//   ....[94]....
        /*06f4*/ 	.word	0x00005330
        /*06f8*/ 	.word	0x000000ff
        /*06fc*/ 	.word	0x00000080
        /*0700*/ 	.short	0x010b
        /*0702*/ 	.byte	0x15
	.zero		1


	//   ....[95]....
        /*0704*/ 	.word	0x00005340
        /*0708*/ 	.word	0x000000ff
        /*070c*/ 	.word	0x00000000
        /*0710*/ 	.short	0x0101
        /*0712*/ 	.byte	0x28
	.zero		1


	//   ....[96]....
        /*0714*/ 	.word	0x00005350
        /*0718*/ 	.word	0x000000ff
        /*071c*/ 	.word	0x000000a8
        /*0720*/ 	.short	0x010a
        /*0722*/ 	.byte	0x15
	.zero		1


	//   ....[97]....
        /*0724*/ 	.word	0x000054a0
        /*0728*/ 	.word	0x000000ff
        /*072c*/ 	.word	0x00000088
        /*0730*/ 	.short	0x010b
        /*0732*/ 	.byte	0x15
	.zero		1


	//   ....[98]....
        /*0734*/ 	.word	0x000054b0
        /*0738*/ 	.word	0x000000ff
        /*073c*/ 	.word	0x00000000
        /*0740*/ 	.short	0x0101
        /*0742*/ 	.byte	0x27
	.zero		1


	//   ....[99]....
        /*0744*/ 	.word	0x000054c0
        /*0748*/ 	.word	0x000000ff
        /*074c*/ 	.word	0x000000b0
        /*0750*/ 	.short	0x010a
        /*0752*/ 	.byte	0x15
	.zero		1


	//   ....[100]....
        /*0754*/ 	.word	0x00005600
        /*0758*/ 	.word	0x000000ff
        /*075c*/ 	.word	0x00000090
        /*0760*/ 	.short	0x010b
        /*0762*/ 	.byte	0x15
	.zero		1


	//   ....[101]....
        /*0764*/ 	.word	0x00005610
        /*0768*/ 	.word	0x000000ff
        /*076c*/ 	.word	0x00000000
        /*0770*/ 	.short	0x0101
        /*0772*/ 	.byte	0x26
	.zero		1


	//   ....[102]....
        /*0774*/ 	.word	0x00005620
        /*0778*/ 	.word	0x000000ff
        /*077c*/ 	.word	0x000000b8
        /*0780*/ 	.short	0x010a
        /*0782*/ 	.byte	0x15
	.zero		1


	//   ....[103]....
        /*0784*/ 	.word	0x00005820
        /*0788*/ 	.word	0x000000ff
        /*078c*/ 	.word	0x00000098
        /*0790*/ 	.short	0x010b
        /*0792*/ 	.byte	0x15
	.zero		1


	//   ....[104]....
        /*0794*/ 	.word	0x00005830
        /*0798*/ 	.word	0x000000ff
        /*079c*/ 	.word	0x00000000
        /*07a0*/ 	.short	0x0101
        /*07a2*/ 	.byte	0x25
	.zero		1


	//   ....[105]....
        /*07a4*/ 	.word	0x00005860
        /*07a8*/ 	.word	0x000000ff
        /*07ac*/ 	.word	0x000000a0
        /*07b0*/ 	.short	0x010a
        /*07b2*/ 	.byte	0x15
	.zero		1


	//   ....[106]....
        /*07b4*/ 	.word	0x00005880
        /*07b8*/ 	.word	0x000000ff
        /*07bc*/ 	.word	0x000000a8
        /*07c0*/ 	.short	0x010a
        /*07c2*/ 	.byte	0x15
	.zero		1


	//   ....[107]....
        /*07c4*/ 	.word	0x000058a0
        /*07c8*/ 	.word	0x000000ff
        /*07cc*/ 	.word	0x000000b0
        /*07d0*/ 	.short	0x010a
        /*07d2*/ 	.byte	0x15
	.zero		1


	//   ....[108]....
        /*07d4*/ 	.word	0x000058e0
        /*07d8*/ 	.word	0x00000000
        /*07dc*/ 	.word	0x000000b8
        /*07e0*/ 	.short	0x010a
        /*07e2*/ 	.byte	0xff
	.zero		1


	//   ....[109]....
        /*07e4*/ 	.word	0x00005bf0
        /*07e8*/ 	.word	0x00000003
        /*07ec*/ 	.word	0x000000d0
        /*07f0*/ 	.short	0x010a
        /*07f2*/ 	.byte	0xff
	.zero		1


	//   ....[110]....
        /*07f4*/ 	.word	0x00005d70
        /*07f8*/ 	.word	0x00000000
        /*07fc*/ 	.word	0x00000000
        /*0800*/ 	.short	0x0101
        /*0802*/ 	.byte	0xff
	.zero		1


	//   ....[111]....
        /*0804*/ 	.word	0x000068b0
        /*0808*/ 	.word	0x000000ff
        /*080c*/ 	.word	0x00000080
        /*0810*/ 	.short	0x010a
        /*0812*/ 	.byte	0x2c
	.zero		1


	//   ....[112]....
        /*0814*/ 	.word	0x000068f0
        /*0818*/ 	.word	0x00000062
        /*081c*/ 	.word	0x000000f0
        /*0820*/ 	.short	0x010a
        /*0822*/ 	.byte	0xff
	.zero		1


	//   ....[113]....
        /*0824*/ 	.word	0x000069e0
        /*0828*/ 	.word	0x000000ff
        /*082c*/ 	.word	0x00000080
        /*0830*/ 	.short	0x010a
        /*0832*/ 	.byte	0x2c
	.zero		1


	//   ....[114]....
        /*0834*/ 	.word	0x00006ad0
        /*0838*/ 	.word	0x00000062
        /*083c*/ 	.word	0x000000f0
        /*0840*/ 	.short	0x010a
        /*0842*/ 	.byte	0xff
	.zero		1


	//   ....[115]....
        /*0844*/ 	.word	0x000075a0
        /*0848*/ 	.word	0x00000000
        /*084c*/ 	.word	0x00000000
        /*0850*/ 	.short	0x0101
        /*0852*/ 	.byte	0xff
	.zero		1


	//   ....[116]....
        /*0854*/ 	.word	0x000075b0
        /*0858*/ 	.word	0x00000003
        /*085c*/ 	.word	0x00000080
        /*0860*/ 	.short	0x010a
        /*0862*/ 	.byte	0xff
	.zero		1


	//   ....[117]....
        /*0864*/ 	.word	0x00007690
        /*0868*/ 	.word	0x00000003
        /*086c*/ 	.word	0x00000080
        /*0870*/ 	.short	0x010a
        /*0872*/ 	.byte	0xff
	.zero		1


	//   ....[118]....
        /*0874*/ 	.word	0x00008200
        /*0878*/ 	.word	0x00000068
        /*087c*/ 	.word	0x00000000
        /*0880*/ 	.short	0x0101
        /*0882*/ 	.byte	0xff
	.zero		1


	//   ....[119]....
        /*0884*/ 	.word	0x00008220
        /*0888*/ 	.word	0x0000003e
        /*088c*/ 	.word	0x00000080
        /*0890*/ 	.short	0x010a
        /*0892*/ 	.byte	0xff
	.zero		1


	//   ....[120]....
        /*0894*/ 	.word	0x000082f0
        /*0898*/ 	.word	0x0000003e
        /*089c*/ 	.word	0x00000080
        /*08a0*/ 	.short	0x010a
        /*08a2*/ 	.byte	0xff
	.zero		1


	//   ....[121]....
        /*08a4*/ 	.word	0x00008e50
        /*08a8*/ 	.word	0x0000003e
        /*08ac*/ 	.word	0x00000000
        /*08b0*/ 	.short	0x0101
        /*08b2*/ 	.byte	0xff
	.zero		1


	//   ....[122]....
        /*08b4*/ 	.word	0x00008e70
        /*08b8*/ 	.word	0x0000003d
        /*08bc*/ 	.word	0x00000080
        /*08c0*/ 	.short	0x010a
        /*08c2*/ 	.byte	0xff
	.zero		1


	//   ....[123]....
        /*08c4*/ 	.word	0x00008f40
        /*08c8*/ 	.word	0x0000003d
        /*08cc*/ 	.word	0x00000080
        /*08d0*/ 	.short	0x010a
        /*08d2*/ 	.byte	0xff
	.zero		1


	//   ....[124]....
        /*08d4*/ 	.word	0x00009330
        /*08d8*/ 	.word	0x00000062
        /*08dc*/ 	.word	0x00000000
        /*08e0*/ 	.short	0x0101
        /*08e2*/ 	.byte	0xff
	.zero		1


	//   ....[125]....
        /*08e4*/ 	.word	0x00009af0
        /*08e8*/ 	.word	0x00000002
        /*08ec*/ 	.word	0x00000000
        /*08f0*/ 	.short	0x0101
        /*08f2*/ 	.byte	0xff
	.zero		1


	//   ....[126]....
        /*08f4*/ 	.word	0x00009da0
        /*08f8*/ 	.word	0x000000ff
        /*08fc*/ 	.word	0x00000000
        /*0900*/ 	.short	0x0101
        /*0902*/ 	.byte	0x04
	.zero		1


	//   ....[127]....
        /*0904*/ 	.word	0x00009dc0
        /*0908*/ 	.word	0x00000000
        /*090c*/ 	.word	0x00000140
        /*0910*/ 	.short	0x010a
        /*0912*/ 	.byte	0xff
	.zero		1


	//   ....[128]....
        /*0914*/ 	.word	0x00009e20
        /*0918*/ 	.word	0x00000000
        /*091c*/ 	.word	0x00000040
        /*0920*/ 	.short	0x010a
        /*0922*/ 	.byte	0xff
	.zero		1


	//   ....[129]....
        /*0924*/ 	.word	0x00009e80
        /*0928*/ 	.word	0x00000000
        /*092c*/ 	.word	0x00000040
        /*0930*/ 	.short	0x010a
        /*0932*/ 	.byte	0xff
	.zero		1


	//   ....[130]....
        /*0934*/ 	.word	0x00009ed0
        /*0938*/ 	.word	0x00000003
        /*093c*/ 	.word	0x000000d0
        /*0940*/ 	.short	0x010a
        /*0942*/ 	.byte	0xff
	.zero		1


	//   ....[131]....
        /*0944*/ 	.word	0x00009f30
        /*0948*/ 	.word	0x00000000
        /*094c*/ 	.word	0x00000000
        /*0950*/ 	.short	0x010a
        /*0952*/ 	.byte	0xff
	.zero		1


	//   ....[132]....
        /*0954*/ 	.word	0x00009f90
        /*0958*/ 	.word	0x00000000
        /*095c*/ 	.word	0x00000000
        /*0960*/ 	.short	0x010a
        /*0962*/ 	.byte	0xff
	.zero		1


	//   ....[133]....
        /*0964*/ 	.word	0x00009ff0
        /*0968*/ 	.word	0x00000000
        /*096c*/ 	.word	0x00000000
        /*0970*/ 	.short	0x010a
        /*0972*/ 	.byte	0xff
	.zero		1


	//   ....[134]....
        /*0974*/ 	.word	0x0000a050
        /*0978*/ 	.word	0x00000000
        /*097c*/ 	.word	0x00000000
        /*0980*/ 	.short	0x010a
        /*0982*/ 	.byte	0xff
	.zero		1


	//   ....[135]....
        /*0984*/ 	.word	0x0000a0b0
        /*0988*/ 	.word	0x00000000
        /*098c*/ 	.word	0x00000000
        /*0990*/ 	.short	0x010a
        /*0992*/ 	.byte	0xff
	.zero		1


	//   ....[136]....
        /*0994*/ 	.word	0x0000a110
        /*0998*/ 	.word	0x00000000
        /*099c*/ 	.word	0x00000000
        /*09a0*/ 	.short	0x010a
        /*09a2*/ 	.byte	0xff
	.zero		1


	//   ....[137]....
        /*09a4*/ 	.word	0x0000a170
        /*09a8*/ 	.word	0x00000000
        /*09ac*/ 	.word	0x00000000
        /*09b0*/ 	.short	0x010a
        /*09b2*/ 	.byte	0xff
	.zero		1


	//   ....[138]....
        /*09b4*/ 	.word	0x0000a1c0
        /*09b8*/ 	.word	0x00000000
        /*09bc*/ 	.word	0x00000130
        /*09c0*/ 	.short	0x010a
        /*09c2*/ 	.byte	0xff
	.zero		1


	//   ....[139]....
        /*09c4*/ 	.word	0x0000a220
        /*09c8*/ 	.word	0x00000000
        /*09cc*/ 	.word	0x000000e0
        /*09d0*/ 	.short	0x010a
        /*09d2*/ 	.byte	0xff
	.zero		1


	//   ....[140]....
        /*09d4*/ 	.word	0x0000a270
        /*09d8*/ 	.word	0x00000000
        /*09dc*/ 	.word	0x000000d0
        /*09e0*/ 	.short	0x010a
        /*09e2*/ 	.byte	0xff
	.zero		1


	//   ....[141]....
        /*09e4*/ 	.word	0x0000a2d0
        /*09e8*/ 	.word	0x00000000
        /*09ec*/ 	.word	0x000000e0
        /*09f0*/ 	.short	0x010a
        /*09f2*/ 	.byte	0xff
	.zero		1


	//   ....[142]....
        /*09f4*/ 	.word	0x0000a330
        /*09f8*/ 	.word	0x00000005
        /*09fc*/ 	.word	0x00000008
        /*0a00*/ 	.short	0x010a
        /*0a02*/ 	.byte	0xff
	.zero		1


	//   ....[143]....
        /*0a04*/ 	.word	0x0000a420
        /*0a08*/ 	.word	0x00000003
        /*0a0c*/ 	.word	0x00000008
        /*0a10*/ 	.short	0x010a
        /*0a12*/ 	.byte	0xff
	.zero		1


	//   ....[144]....
        /*0a14*/ 	.word	0x0000a470
        /*0a18*/ 	.word	0x00000000
        /*0a1c*/ 	.word	0x000000d0
        /*0a20*/ 	.short	0x010a
        /*0a22*/ 	.byte	0xff
	.zero		1


	//   ....[145]....
        /*0a24*/ 	.word	0x0000a4d0
        /*0a28*/ 	.word	0x00000000
        /*0a2c*/ 	.word	0x00000110
        /*0a30*/ 	.short	0x010a
        /*0a32*/ 	.byte	0xff
	.zero		1


	//   ....[146]....
        /*0a34*/ 	.word	0x0000a530
        /*0a38*/ 	.word	0x00000000
        /*0a3c*/ 	.word	0x00000000
        /*0a40*/ 	.short	0x010a
        /*0a42*/ 	.byte	0xff
	.zero		1


	//   ....[147]....
        /*0a44*/ 	.word	0x0000a590
        /*0a48*/ 	.word	0x00000000
        /*0a4c*/ 	.word	0x00000000
        /*0a50*/ 	.short	0x010a
        /*0a52*/ 	.byte	0xff
	.zero		1


	//   ....[148]....
        /*0a54*/ 	.word	0x0000a5f0
        /*0a58*/ 	.word	0x00000000
        /*0a5c*/ 	.word	0x00000000
        /*0a60*/ 	.short	0x010a
        /*0a62*/ 	.byte	0xff
	.zero		1


	//   ....[149]....
        /*0a64*/ 	.word	0x0000a650
        /*0a68*/ 	.word	0x00000000
        /*0a6c*/ 	.word	0x00000000
        /*0a70*/ 	.short	0x010a
        /*0a72*/ 	.byte	0xff
	.zero		1


	//   ....[150]....
        /*0a74*/ 	.word	0x0000a6b0
        /*0a78*/ 	.word	0x00000000
        /*0a7c*/ 	.word	0x00000150
        /*0a80*/ 	.short	0x010a
        /*0a82*/ 	.byte	0xff
	.zero		1


	//   ....[151]....
        /*0a84*/ 	.word	0x0000a700
        /*0a88*/ 	.word	0x0000000c
        /*0a8c*/ 	.word	0x000000d0
        /*0a90*/ 	.short	0x010a
        /*0a92*/ 	.byte	0xff
	.zero		1


	//   ....[152]....
        /*0a94*/ 	.word	0x0000a760
        /*0a98*/ 	.word	0x00000000
        /*0a9c*/ 	.word	0x000000c8
        /*0aa0*/ 	.short	0x010a
        /*0aa2*/ 	.byte	0xff
	.zero		1


	//   ....[153]....
        /*0aa4*/ 	.word	0x0000a7c0
        /*0aa8*/ 	.word	0x00000000
        /*0aac*/ 	.word	0x000000a0
        /*0ab0*/ 	.short	0x010a
        /*0ab2*/ 	.byte	0xff
	.zero		1


	//   ....[154]....
        /*0ab4*/ 	.word	0x0000a820
        /*0ab8*/ 	.word	0x00000000
        /*0abc*/ 	.word	0x000000a8
        /*0ac0*/ 	.short	0x010a
        /*0ac2*/ 	.byte	0xff
	.zero		1


	//   ....[155]....
        /*0ac4*/ 	.word	0x0000a880
        /*0ac8*/ 	.word	0x00000000
        /*0acc*/ 	.word	0x000000b0
        /*0ad0*/ 	.short	0x010a
        /*0ad2*/ 	.byte	0xff
	.zero		1


	//   ....[156]....
        /*0ad4*/ 	.word	0x0000a8e0
        /*0ad8*/ 	.word	0x00000000
        /*0adc*/ 	.word	0x000000b8
        /*0ae0*/ 	.short	0x010a
        /*0ae2*/ 	.byte	0xff
	.zero		1


	//   ....[157]....
        /*0ae4*/ 	.word	0x0000a940
        /*0ae8*/ 	.word	0x00000000
        /*0aec*/ 	.word	0x000000a0
        /*0af0*/ 	.short	0x010a
        /*0af2*/ 	.byte	0xff
	.zero		1


	//   ....[158]....
        /*0af4*/ 	.word	0x0000a9a0
        /*0af8*/ 	.word	0x00000000
        /*0afc*/ 	.word	0x000000a8
        /*0b00*/ 	.short	0x010a
        /*0b02*/ 	.byte	0xff
	.zero		1


	//   ....[159]....
        /*0b04*/ 	.word	0x0000aa00
        /*0b08*/ 	.word	0x00000000
        /*0b0c*/ 	.word	0x000000b0
        /*0b10*/ 	.short	0x010a
        /*0b12*/ 	.byte	0xff
	.zero		1


	//   ....[160]....
        /*0b14*/ 	.word	0x0000aa50
        /*0b18*/ 	.word	0x00000003
        /*0b1c*/ 	.word	0x000000d0
        /*0b20*/ 	.short	0x010a
        /*0b22*/ 	.byte	0xff
	.zero		1


	//   ....[161]....
        /*0b24*/ 	.word	0x0000aab0
        /*0b28*/ 	.word	0x00000000
        /*0b2c*/ 	.word	0x00000080
        /*0b30*/ 	.short	0x010a
        /*0b32*/ 	.byte	0xff
	.zero		1


	//   ....[162]....
        /*0b34*/ 	.word	0x0000ab00
        /*0b38*/ 	.word	0x00000062
        /*0b3c*/ 	.word	0x000000f0
        /*0b40*/ 	.short	0x010a
        /*0b42*/ 	.byte	0xff
	.zero		1


	//   ....[163]....
        /*0b44*/ 	.word	0x0000ab50
        /*0b48*/ 	.word	0x00000003
        /*0b4c*/ 	.word	0x00000080
        /*0b50*/ 	.short	0x010a
        /*0b52*/ 	.byte	0xff
	.zero		1


	//   ....[164]....
        /*0b54*/ 	.word	0x0000aba0
        /*0b58*/ 	.word	0x0000003e
        /*0b5c*/ 	.word	0x00000080
        /*0b60*/ 	.short	0x010a
        /*0b62*/ 	.byte	0xff
	.zero		1


	//   ....[165]....
        /*0b64*/ 	.word	0x0000abf0
        /*0b68*/ 	.word	0x0000003d
        /*0b6c*/ 	.word	0x00000080
        /*0b70*/ 	.short	0x010a
        /*0b72*/ 	.byte	0xff
	.zero		1


	//----- nvinfo : EIATTR_NUM_MBARRIERS
	.align		4
.L_47:
        /*0b74*/ 	.byte	0x03, 0x38
        /*0b76*/ 	.short	0x002b


	//----- nvinfo : EIATTR_EXIT_INSTR_OFFSETS
	.align		4
        /*0b78*/ 	.byte	0x04, 0x1c
        /*0b7a*/ 	.short	(.L_49 - .L_48)


	//   ....[0]....
.L_48:
        /*0b7c*/ 	.word	0x00002e90


	//   ....[1]....
        /*0b80*/ 	.word	0x000033a0


	//   ....[2]....
        /*0b84*/ 	.word	0x00003400


	//   ....[3]....
        /*0b88*/ 	.word	0x00004790


	//   ....[4]....
        /*0b8c*/ 	.word	0x00005910


	//   ....[5]....
        /*0b90*/ 	.word	0x00005950


	//   ....[6]....
        /*0b94*/ 	.word	0x00009c80


	//   ....[7]....
        /*0b98*/ 	.word	0x00009d00


	//   ....[8]....
        /*0b9c*/ 	.word	0x00009d30


	//   ....[9]....
        /*0ba0*/ 	.word	0x00009db0


	//----- nvinfo : EIATTR_MAX_THREADS
	.align		4
.L_49:
        /*0ba4*/ 	.byte	0x04, 0x05
        /*0ba6*/ 	.short	(.L_51 - .L_50)
.L_50:
        /*0ba8*/ 	.word	0x00000100
        /*0bac*/ 	.word	0x00000001
        /*0bb0*/ 	.word	0x00000001


	//----- nvinfo : EIATTR_CRS_STACK_SIZE
	.align		4
.L_51:
        /*0bb4*/ 	.byte	0x04, 0x1e
        /*0bb6*/ 	.short	(.L_53 - .L_52)
.L_52:
        /*0bb8*/ 	.word	0x00000000


	//----- nvinfo : EIATTR_CBANK_PARAM_SIZE
	.align		4
.L_53:
        /*0bbc*/ 	.byte	0x03, 0x19
        /*0bbe*/ 	.short	0x0800


	//----- nvinfo : EIATTR_PARAM_CBANK
	.align		4
        /*0bc0*/ 	.byte	0x04, 0x0a
        /*0bc2*/ 	.short	(.L_55 - .L_54)
	.align		4
.L_54:
        /*0bc4*/ 	.word	index@(.nv.constant0._ZN7cutlass13device_kernelINS_4gemm6kernel13GemmUniversalIN4cute5tupleIJiiiiEEENS1_10collective13CollectiveMmaINS1_35MainloopSm100TmaUmmaWarpSpecializedILi8ELi2ELi4ENS5_IJNS4_1CILi2EEESB_NSA_ILi1EEEEEEEENS5_IJNSA_ILi256EEENSA_ILi128EEENSA_ILi64EEEEEENS_10bfloat16_tENS5_IJlSC_lEEESJ_SK_NS4_8TiledMMAINS4_8MMA_AtomIJNS4_26SM100_MMA_F16BF16_2x1SM_SSISJ_SJ_fLi256ELi128ELNS4_4UMMA5MajorE0ELSP_0ELNSO_7ScaleInE0ELSQ_0EEEEEENS4_6LayoutINS5_IJSC_SC_SC_EEENS5_IJNSA_ILi0EEESV_SV_EEEEENS5_IJNS4_10UnderscoreESY_SY_EEEEENS4_28SM100_TMA_2SM_LOAD_MULTICASTENS4_14ComposedLayoutINS4_7SwizzleILi3ELi4ELi3EEENS4_18smem_ptr_flag_bitsILi16EEENST_INS5_IJNSA_ILi8EEESH_EEENS5_IJSH_SC_EEEEEEEvNS4_8identityENS4_18SM100_TMA_2SM_LOADES1B_vS1C_EENS_8epilogue10collective18CollectiveEpilogueINS1F_23Sm100TmaWarpSpecializedILi4ELi2ELi32ELb1ELb0EEEJNS5_IJSG_SG_SH_EEENS5_IJNST_ISG_SC_EENST_INSA_ILi32EEESC_EEEEESJ_SK_SJ_SK_NS1F_6fusion15FusionCallbacksIS1J_NS1P_17LinearCombinationISJ_fSJ_fLNS_15FloatRoundStyleE2EEES1K_S1O_JEEENS4_5SM1004TMEM4LOAD26SM100_TMEM_LOAD_32dp32b32xENS4_13SM90_TMA_LOADENS12_INS13_ILi2ELi4ELi3EEES16_NST_INS5_IJS17_S1M_EEENS5_IJS1M_SC_EEEEEEENS4_39AutoVectorizingCopyWithAssumedAlignmentILi128EEENS4_14SM90_TMA_STOREES24_S26_S26_EEEvvEEEEvNT_6ParamsE)
        /*0bc8*/ 	.short	0x0380
        /*0bca*/ 	.short	0x0800


	//----- nvinfo : EIATTR_SW_WAR
	.align		4
.L_55:
        /*0bcc*/ 	.byte	0x04, 0x36
        /*0bce*/ 	.short	(.L_57 - .L_56)
.L_56:
        /*0bd0*/ 	.word	0x00000008
.L_57:


//--------------------- .nv.callgraph             --------------------------
	.section	.nv.callgraph,"",@"SHT_CUDA_CALLGRAPH"
	.align	4
	.sectionentsize	8
	.align		4
        /*0000*/ 	.word	0x00000000
	.align		4
        /*0004*/ 	.word	0xffffffff
	.align		4
        /*0008*/ 	.word	index@(_ZN7cutlass13device_kernelINS_4gemm6kernel13GemmUniversalIN4cute5tupleIJiiiiEEENS1_10collective13CollectiveMmaINS1_35MainloopSm100TmaUmmaWarpSpecializedILi8ELi2ELi4ENS5_IJNS4_1CILi2EEESB_NSA_ILi1EEEEEEEENS5_IJNSA_ILi256EEENSA_ILi128EEENSA_ILi64EEEEEENS_10bfloat16_tENS5_IJlSC_lEEESJ_SK_NS4_8TiledMMAINS4_8MMA_AtomIJNS4_26SM100_MMA_F16BF16_2x1SM_SSISJ_SJ_fLi256ELi128ELNS4_4UMMA5MajorE0ELSP_0ELNSO_7ScaleInE0ELSQ_0EEEEEENS4_6LayoutINS5_IJSC_SC_SC_EEENS5_IJNSA_ILi0EEESV_SV_EEEEENS5_IJNS4_10UnderscoreESY_SY_EEEEENS4_28SM100_TMA_2SM_LOAD_MULTICASTENS4_14ComposedLayoutINS4_7SwizzleILi3ELi4ELi3EEENS4_18smem_ptr_flag_bitsILi16EEENST_INS5_IJNSA_ILi8EEESH_EEENS5_IJSH_SC_EEEEEEEvNS4_8identityENS4_18SM100_TMA_2SM_LOADES1B_vS1C_EENS_8epilogue10collective18CollectiveEpilogueINS1F_23Sm100TmaWarpSpecializedILi4ELi2ELi32ELb1ELb0EEEJNS5_IJSG_SG_SH_EEENS5_IJNST_ISG_SC_EENST_INSA_ILi32EEESC_EEEEESJ_SK_SJ_SK_NS1F_6fusion15FusionCallbacksIS1J_NS1P_17LinearCombinationISJ_fSJ_fLNS_15FloatRoundStyleE2EEES1K_S1O_JEEENS4_5SM1004TMEM4LOAD26SM100_TMEM_LOAD_32dp32b32xENS4_13SM90_TMA_LOADENS12_INS13_ILi2ELi4ELi3EEES16_NST_INS5_IJS17_S1M_EEENS5_IJS1M_SC_EEEEEEENS4_39AutoVectorizingCopyWithAssumedAlignmentILi128EEENS4_14SM90_TMA_STOREES24_S26_S26_EEEvvEEEEvNT_6ParamsE)
	.align		4
        /*000c*/ 	.word	index@(__assertfail)
	.align		4
        /*0010*/ 	.word	0x00000000
	.align		4
        /*0014*/ 	.word	0xfffffffe
	.align		4
        /*0018*/ 	.word	0x00000000
	.align		4
        /*001c*/ 	.word	0xfffffffd
	.align		4
        /*0020*/ 	.word	0x00000000
	.align		4
        /*0024*/ 	.word	0xfffffffc


//--------------------- .nv.constant4             --------------------------
	.section	.nv.constant4,"a",@progbits
	.align	8
	.align		8
.nv.constant4:
        /*0000*/ 	.dword	__assertfail
	.align		8
        /*0008*/ 	.dword	__unnamed_1
	.align		8
        /*0010*/ 	.dword	__unnamed_2
	.align		8
        /*0018*/ 	.dword	_ZN40_INTERNAL_56813c77_4_k_cu_082e3158_330864cuda3std3__45__cpo5beginE
	.align		8
        /*0020*/ 	.dword	_ZN40_INTERNAL_56813c77_4_k_cu_082e3158_330864cuda3std3__45__cpo3endE
	.align		8
        /*0028*/ 	.dword	_ZN40_INTERNAL_56813c77_4_k_cu_082e3158_330864cuda3std3__45__cpo6cbeginE
	.align		8
        /*0030*/ 	.dword	_ZN40_INTERNAL_56813c77_4_k_cu_082e3158_330864cuda3std3__45__cpo4cendE
	.align		8
        /*0038*/ 	.dword	_ZN40_INTERNAL_56813c77_4_k_cu_082e3158_330864cuda3std3__442_GLOBAL__N__56813c77_4_k_cu_082e3158_330866ignoreE
	.align		8
        /*0040*/ 	.dword	_ZN40_INTERNAL_56813c77_4_k_cu_082e3158_330864cuda3std3__419piecewise_constructE
	.align		8
        /*0048*/ 	.dword	_ZN40_INTERNAL_56813c77_4_k_cu_082e3158_330864cuda3std3__48in_placeE
	.align		8
        /*0050*/ 	.dword	_ZN40_INTERNAL_56813c77_4_k_cu_082e3158_330864cuda3std6ranges3__45__cpo4swapE
	.align		8
        /*0058*/ 	.dword	_ZN40_INTERNAL_56813c77_4_k_cu_082e3158_330864cuda3std6ranges3__45__cpo9iter_moveE
	.align		8
        /*0060*/ 	.dword	_ZN40_INTERNAL_56813c77_4_k_cu_082e3158_330864cute7productE
	.align		8
        /*0068*/ 	.dword	_ZN40_INTERNAL_56813c77_4_k_cu_082e3158_330864cute1_E
	.align		8
        /*0070*/ 	.dword	$str$25
	.align		8
        /*0078*/ 	.dword	$str$26
	.align		8
        /*0080*/ 	.dword	$str$27
	.align		8
        /*0088*/ 	.dword	$str$28


//--------------------- .text._ZN7cutlass13device_kernelINS_4gemm6kernel13GemmUniversalIN4cute5tupleIJiiiiEEENS1_10collective13CollectiveMmaINS1_35MainloopSm100TmaUmmaWarpSpecializedILi8ELi2ELi4ENS5_IJNS4_1CILi2EEESB_NSA_ILi1EEEEEEEENS5_IJNSA_ILi256EEENSA_ILi128EEENSA_ILi64EEEEEENS_10bfloat16_tENS5_IJlSC_lEEESJ_SK_NS4_8TiledMMAINS4_8MMA_AtomIJNS4_26SM100_MMA_F16BF16_2x1SM_SSISJ_SJ_fLi256ELi128ELNS4_4UMMA5MajorE0ELSP_0ELNSO_7ScaleInE0ELSQ_0EEEEEENS4_6LayoutINS5_IJSC_SC_SC_EEENS5_IJNSA_ILi0EEESV_SV_EEEEENS5_IJNS4_10UnderscoreESY_SY_EEEEENS4_28SM100_TMA_2SM_LOAD_MULTICASTENS4_14ComposedLayoutINS4_7SwizzleILi3ELi4ELi3EEENS4_18smem_ptr_flag_bitsILi16EEENST_INS5_IJNSA_ILi8EEESH_EEENS5_IJSH_SC_EEEEEEEvNS4_8identityENS4_18SM100_TMA_2SM_LOADES1B_vS1C_EENS_8epilogue10collective18CollectiveEpilogueINS1F_23Sm100TmaWarpSpecializedILi4ELi2ELi32ELb1ELb0EEEJNS5_IJSG_SG_SH_EEENS5_IJNST_ISG_SC_EENST_INSA_ILi32EEESC_EEEEESJ_SK_SJ_SK_NS1F_6fusion15FusionCallbacksIS1J_NS1P_17LinearCombinationISJ_fSJ_fLNS_15FloatRoundStyleE2EEES1K_S1O_JEEENS4_5SM1004TMEM4LOAD26SM100_TMEM_LOAD_32dp32b32xENS4_13SM90_TMA_LOADENS12_INS13_ILi2ELi4ELi3EEES16_NST_INS5_IJS17_S1M_EEENS5_IJS1M_SC_EEEEEEENS4_39AutoVectorizingCopyWithAssumedAlignmentILi128EEENS4_14SM90_TMA_STOREES24_S26_S26_EEEvvEEEEvNT_6ParamsE --------------------------
	.section	.text._ZN7cutlass13device_kernelINS_4gemm6kernel13GemmUniversalIN4cute5tupleIJiiiiEEENS1_10collective13CollectiveMmaINS1_35MainloopSm100TmaUmmaWarpSpecializedILi8ELi2ELi4ENS5_IJNS4_1CILi2EEESB_NSA_ILi1EEEEEEEENS5_IJNSA_ILi256EEENSA_ILi128EEENSA_ILi64EEEEEENS_10bfloat16_tENS5_IJlSC_lEEESJ_SK_NS4_8TiledMMAINS4_8MMA_AtomIJNS4_26SM100_MMA_F16BF16_2x1SM_SSISJ_SJ_fLi256ELi128ELNS4_4UMMA5MajorE0ELSP_0ELNSO_7ScaleInE0ELSQ_0EEEEEENS4_6LayoutINS5_IJSC_SC_SC_EEENS5_IJNSA_ILi0EEESV_SV_EEEEENS5_IJNS4_10UnderscoreESY_SY_EEEEENS4_28SM100_TMA_2SM_LOAD_MULTICASTENS4_14ComposedLayoutINS4_7SwizzleILi3ELi4ELi3EEENS4_18smem_ptr_flag_bitsILi16EEENST_INS5_IJNSA_ILi8EEESH_EEENS5_IJSH_SC_EEEEEEEvNS4_8identityENS4_18SM100_TMA_2SM_LOADES1B_vS1C_EENS_8epilogue10collective18CollectiveEpilogueINS1F_23Sm100TmaWarpSpecializedILi4ELi2ELi32ELb1ELb0EEEJNS5_IJSG_SG_SH_EEENS5_IJNST_ISG_SC_EENST_INSA_ILi32EEESC_EEEEESJ_SK_SJ_SK_NS1F_6fusion15FusionCallbacksIS1J_NS1P_17LinearCombinationISJ_fSJ_fLNS_15FloatRoundStyleE2EEES1K_S1O_JEEENS4_5SM1004TMEM4LOAD26SM100_TMEM_LOAD_32dp32b32xENS4_13SM90_TMA_LOADENS12_INS13_ILi2ELi4ELi3EEES16_NST_INS5_IJS17_S1M_EEENS5_IJS1M_SC_EEEEEEENS4_39AutoVectorizingCopyWithAssumedAlignmentILi128EEENS4_14SM90_TMA_STOREES24_S26_S26_EEEvvEEEEvNT_6ParamsE,"ax",@progbits
	.align	128
.text._ZN7cutlass13device_kernelINS_4gemm6kernel13GemmUniversalIN4cute5tupleIJiiiiEEENS1_10collective13CollectiveMmaINS1_35MainloopSm100TmaUmmaWarpSpecializedILi8ELi2ELi4ENS5_IJNS4_1CILi2EEESB_NSA_ILi1EEEEEEEENS5_IJNSA_ILi256EEENSA_ILi128EEENSA_ILi64EEEEEENS_10bfloat16_tENS5_IJlSC_lEEESJ_SK_NS4_8TiledMMAINS4_8MMA_AtomIJNS4_26SM100_MMA_F16BF16_2x1SM_SSISJ_SJ_fLi256ELi128ELNS4_4UMMA5MajorE0ELSP_0ELNSO_7ScaleInE0ELSQ_0EEEEEENS4_6LayoutINS5_IJSC_SC_SC_EEENS5_IJNSA_ILi0EEESV_SV_EEEEENS5_IJNS4_10UnderscoreESY_SY_EEEEENS4_28SM100_TMA_2SM_LOAD_MULTICASTENS4_14ComposedLayoutINS4_7SwizzleILi3ELi4ELi3EEENS4_18smem_ptr_flag_bitsILi16EEENST_INS5_IJNSA_ILi8EEESH_EEENS5_IJSH_SC_EEEEEEEvNS4_8identityENS4_18SM100_TMA_2SM_LOADES1B_vS1C_EENS_8epilogue10collective18CollectiveEpilogueINS1F_23Sm100TmaWarpSpecializedILi4ELi2ELi32ELb1ELb0EEEJNS5_IJSG_SG_SH_EEENS5_IJNST_ISG_SC_EENST_INSA_ILi32EEESC_EEEEESJ_SK_SJ_SK_NS1F_6fusion15FusionCallbacksIS1J_NS1P_17LinearCombinationISJ_fSJ_fLNS_15FloatRoundStyleE2EEES1K_S1O_JEEENS4_5SM1004TMEM4LOAD26SM100_TMEM_LOAD_32dp32b32xENS4_13SM90_TMA_LOADENS12_INS13_ILi2ELi4ELi3EEES16_NST_INS5_IJS17_S1M_EEENS5_IJS1M_SC_EEEEEEENS4_39AutoVectorizingCopyWithAssumedAlignmentILi128EEENS4_14SM90_TMA_STOREES24_S26_S26_EEEvvEEEEvNT_6ParamsE:
        .type           _ZN7cutlass13device_kernelINS_4gemm6kernel13GemmUniversalIN4cute5tupleIJiiiiEEENS1_10collective13CollectiveMmaINS1_35MainloopSm100TmaUmmaWarpSpecializedILi8ELi2ELi4ENS5_IJNS4_1CILi2EEESB_NSA_ILi1EEEEEEEENS5_IJNSA_ILi256EEENSA_ILi128EEENSA_ILi64EEEEEENS_10bfloat16_tENS5_IJlSC_lEEESJ_SK_NS4_8TiledMMAINS4_8MMA_AtomIJNS4_26SM100_MMA_F16BF16_2x1SM_SSISJ_SJ_fLi256ELi128ELNS4_4UMMA5MajorE0ELSP_0ELNSO_7ScaleInE0ELSQ_0EEEEEENS4_6LayoutINS5_IJSC_SC_SC_EEENS5_IJNSA_ILi0EEESV_SV_EEEEENS5_IJNS4_10UnderscoreESY_SY_EEEEENS4_28SM100_TMA_2SM_LOAD_MULTICASTENS4_14ComposedLayoutINS4_7SwizzleILi3ELi4ELi3EEENS4_18smem_ptr_flag_bitsILi16EEENST_INS5_IJNSA_ILi8EEESH_EEENS5_IJSH_SC_EEEEEEEvNS4_8identityENS4_18SM100_TMA_2SM_LOADES1B_vS1C_EENS_8epilogue10collective18CollectiveEpilogueINS1F_23Sm100TmaWarpSpecializedILi4ELi2ELi32ELb1ELb0EEEJNS5_IJSG_SG_SH_EEENS5_IJNST_ISG_SC_EENST_INSA_ILi32EEESC_EEEEESJ_SK_SJ_SK_NS1F_6fusion15FusionCallbacksIS1J_NS1P_17LinearCombinationISJ_fSJ_fLNS_15FloatRoundStyleE2EEES1K_S1O_JEEENS4_5SM1004TMEM4LOAD26SM100_TMEM_LOAD_32dp32b32xENS4_13SM90_TMA_LOADENS12_INS13_ILi2ELi4ELi3EEES16_NST_INS5_IJS17_S1M_EEENS5_IJS1M_SC_EEEEEEENS4_39AutoVectorizingCopyWithAssumedAlignmentILi128EEENS4_14SM90_TMA_STOREES24_S26_S26_EEEvvEEEEvNT_6ParamsE,@function
        .size           _ZN7cutlass13device_kernelINS_4gemm6kernel13GemmUniversalIN4cute5tupleIJiiiiEEENS1_10collective13CollectiveMmaINS1_35MainloopSm100TmaUmmaWarpSpecializedILi8ELi2ELi4ENS5_IJNS4_1CILi2EEESB_NSA_ILi1EEEEEEEENS5_IJNSA_ILi256EEENSA_ILi128EEENSA_ILi64EEEEEENS_10bfloat16_tENS5_IJlSC_lEEESJ_SK_NS4_8TiledMMAINS4_8MMA_AtomIJNS4_26SM100_MMA_F16BF16_2x1SM_SSISJ_SJ_fLi256ELi128ELNS4_4UMMA5MajorE0ELSP_0ELNSO_7ScaleInE0ELSQ_0EEEEEENS4_6LayoutINS5_IJSC_SC_SC_EEENS5_IJNSA_ILi0EEESV_SV_EEEEENS5_IJNS4_10UnderscoreESY_SY_EEEEENS4_28SM100_TMA_2SM_LOAD_MULTICASTENS4_14ComposedLayoutINS4_7SwizzleILi3ELi4ELi3EEENS4_18smem_ptr_flag_bitsILi16EEENST_INS5_IJNSA_ILi8EEESH_EEENS5_IJSH_SC_EEEEEEEvNS4_8identityENS4_18SM100_TMA_2SM_LOADES1B_vS1C_EENS_8epilogue10collective18CollectiveEpilogueINS1F_23Sm100TmaWarpSpecializedILi4ELi2ELi32ELb1ELb0EEEJNS5_IJSG_SG_SH_EEENS5_IJNST_ISG_SC_EENST_INSA_ILi32EEESC_EEEEESJ_SK_SJ_SK_NS1F_6fusion15FusionCallbacksIS1J_NS1P_17LinearCombinationISJ_fSJ_fLNS_15FloatRoundStyleE2EEES1K_S1O_JEEENS4_5SM1004TMEM4LOAD26SM100_TMEM_LOAD_32dp32b32xENS4_13SM90_TMA_LOADENS12_INS13_ILi2ELi4ELi3EEES16_NST_INS5_IJS17_S1M_EEENS5_IJS1M_SC_EEEEEEENS4_39AutoVectorizingCopyWithAssumedAlignmentILi128EEENS4_14SM90_TMA_STOREES24_S26_S26_EEEvvEEEEvNT_6ParamsE,(.L_x_209 - _ZN7cutlass13device_kernelINS_4gemm6kernel13GemmUniversalIN4cute5tupleIJiiiiEEENS1_10collective13CollectiveMmaINS1_35MainloopSm100TmaUmmaWarpSpecializedILi8ELi2ELi4ENS5_IJNS4_1CILi2EEESB_NSA_ILi1EEEEEEEENS5_IJNSA_ILi256EEENSA_ILi128EEENSA_ILi64EEEEEENS_10bfloat16_tENS5_IJlSC_lEEESJ_SK_NS4_8TiledMMAINS4_8MMA_AtomIJNS4_26SM100_MMA_F16BF16_2x1SM_SSISJ_SJ_fLi256ELi128ELNS4_4UMMA5MajorE0ELSP_0ELNSO_7ScaleInE0ELSQ_0EEEEEENS4_6LayoutINS5_IJSC_SC_SC_EEENS5_IJNSA_ILi0EEESV_SV_EEEEENS5_IJNS4_10UnderscoreESY_SY_EEEEENS4_28SM100_TMA_2SM_LOAD_MULTICASTENS4_14ComposedLayoutINS4_7SwizzleILi3ELi4ELi3EEENS4_18smem_ptr_flag_bitsILi16EEENST_INS5_IJNSA_ILi8EEESH_EEENS5_IJSH_SC_EEEEEEEvNS4_8identityENS4_18SM100_TMA_2SM_LOADES1B_vS1C_EENS_8epilogue10collective18CollectiveEpilogueINS1F_23Sm100TmaWarpSpecializedILi4ELi2ELi32ELb1ELb0EEEJNS5_IJSG_SG_SH_EEENS5_IJNST_ISG_SC_EENST_INSA_ILi32EEESC_EEEEESJ_SK_SJ_SK_NS1F_6fusion15FusionCallbacksIS1J_NS1P_17LinearCombinationISJ_fSJ_fLNS_15FloatRoundStyleE2EEES1K_S1O_JEEENS4_5SM1004TMEM4LOAD26SM100_TMEM_LOAD_32dp32b32xENS4_13SM90_TMA_LOADENS12_INS13_ILi2ELi4ELi3EEES16_NST_INS5_IJS17_S1M_EEENS5_IJS1M_SC_EEEEEEENS4_39AutoVectorizingCopyWithAssumedAlignmentILi128EEENS4_14SM90_TMA_STOREES24_S26_S26_EEEvvEEEEvNT_6ParamsE)
        .other          _ZN7cutlass13device_kernelINS_4gemm6kernel13GemmUniversalIN4cute5tupleIJiiiiEEENS1_10collective13CollectiveMmaINS1_35MainloopSm100TmaUmmaWarpSpecializedILi8ELi2ELi4ENS5_IJNS4_1CILi2EEESB_NSA_ILi1EEEEEEEENS5_IJNSA_ILi256EEENSA_ILi128EEENSA_ILi64EEEEEENS_10bfloat16_tENS5_IJlSC_lEEESJ_SK_NS4_8TiledMMAINS4_8MMA_AtomIJNS4_26SM100_MMA_F16BF16_2x1SM_SSISJ_SJ_fLi256ELi128ELNS4_4UMMA5MajorE0ELSP_0ELNSO_7ScaleInE0ELSQ_0EEEEEENS4_6LayoutINS5_IJSC_SC_SC_EEENS5_IJNSA_ILi0EEESV_SV_EEEEENS5_IJNS4_10UnderscoreESY_SY_EEEEENS4_28SM100_TMA_2SM_LOAD_MULTICASTENS4_14ComposedLayoutINS4_7SwizzleILi3ELi4ELi3EEENS4_18smem_ptr_flag_bitsILi16EEENST_INS5_IJNSA_ILi8EEESH_EEENS5_IJSH_SC_EEEEEEEvNS4_8identityENS4_18SM100_TMA_2SM_LOADES1B_vS1C_EENS_8epilogue10collective18CollectiveEpilogueINS1F_23Sm100TmaWarpSpecializedILi4ELi2ELi32ELb1ELb0EEEJNS5_IJSG_SG_SH_EEENS5_IJNST_ISG_SC_EENST_INSA_ILi32EEESC_EEEEESJ_SK_SJ_SK_NS1F_6fusion15FusionCallbacksIS1J_NS1P_17LinearCombinationISJ_fSJ_fLNS_15FloatRoundStyleE2EEES1K_S1O_JEEENS4_5SM1004TMEM4LOAD26SM100_TMEM_LOAD_32dp32b32xENS4_13SM90_TMA_LOADENS12_INS13_ILi2ELi4ELi3EEES16_NST_INS5_IJS17_S1M_EEENS5_IJS1M_SC_EEEEEEENS4_39AutoVectorizingCopyWithAssumedAlignmentILi128EEENS4_14SM90_TMA_STOREES24_S26_S26_EEEvvEEEEvNT_6ParamsE,@"STO_CUDA_ENTRY STV_DEFAULT"
_ZN7cutlass13device_kernelINS_4gemm6kernel13GemmUniversalIN4cute5tupleIJiiiiEEENS1_10collective13CollectiveMmaINS1_35MainloopSm100TmaUmmaWarpSpecializedILi8ELi2ELi4ENS5_IJNS4_1CILi2EEESB_NSA_ILi1EEEEEEEENS5_IJNSA_ILi256EEENSA_ILi128EEENSA_ILi64EEEEEENS_10bfloat16_tENS5_IJlSC_lEEESJ_SK_NS4_8TiledMMAINS4_8MMA_AtomIJNS4_26SM100_MMA_F16BF16_2x1SM_SSISJ_SJ_fLi256ELi128ELNS4_4UMMA5MajorE0ELSP_0ELNSO_7ScaleInE0ELSQ_0EEEEEENS4_6LayoutINS5_IJSC_SC_SC_EEENS5_IJNSA_ILi0EEESV_SV_EEEEENS5_IJNS4_10UnderscoreESY_SY_EEEEENS4_28SM100_TMA_2SM_LOAD_MULTICASTENS4_14ComposedLayoutINS4_7SwizzleILi3ELi4ELi3EEENS4_18smem_ptr_flag_bitsILi16EEENST_INS5_IJNSA_ILi8EEESH_EEENS5_IJSH_SC_EEEEEEEvNS4_8identityENS4_18SM100_TMA_2SM_LOADES1B_vS1C_EENS_8epilogue10collective18CollectiveEpilogueINS1F_23Sm100TmaWarpSpecializedILi4ELi2ELi32ELb1ELb0EEEJNS5_IJSG_SG_SH_EEENS5_IJNST_ISG_SC_EENST_INSA_ILi32EEESC_EEEEESJ_SK_SJ_SK_NS1F_6fusion15FusionCallbacksIS1J_NS1P_17LinearCombinationISJ_fSJ_fLNS_15FloatRoundStyleE2EEES1K_S1O_JEEENS4_5SM1004TMEM4LOAD26SM100_TMEM_LOAD_32dp32b32xENS4_13SM90_TMA_LOADENS12_INS13_ILi2ELi4ELi3EEES16_NST_INS5_IJS17_S1M_EEENS5_IJS1M_SC_EEEEEEENS4_39AutoVectorizingCopyWithAssumedAlignmentILi128EEENS4_14SM90_TMA_STOREES24_S26_S26_EEEvvEEEEvNT_6ParamsE:
[----:B------:R-:W1:Y:S01]  /*0000*/  LDC R1, c[0x0][0x37c] ;  /* 0x0000df00ff017b82 */ /* 0x000e620000000800 */
[----:B------:R-:W2:Y:S01]  /*0010*/  S2R R95, SR_TID.X ;  /* 0x00000000005f7919 */ /* 0x000ea20000002100 */
[----:B------:R-:W3:Y:S06]  /*0020*/  LDCU.64 UR8, c[0x0][0x890] ;  /* 0x00011200ff0877ac */ /* 0x000eec0008000a00 */
[----:B------:R-:W4:Y:S01]  /*0030*/  S2UR UR4, SR_CgaCtaId ;  /* 0x00000000000479c3 */ /* 0x000f220000008800 */
[----:B------:R-:W-:Y:S02]  /*0040*/  PRMT R80, RZ, 0x7610, R80 ;  /* 0x00007610ff507816 */ /* 0x000fe40000000050 */
[----:B------:R-:W-:Y:S01]  /*0050*/  ELECT P1, URZ, PT ;  /* 0x0000000000ff782f */ /* 0x000fe20003820000 */
[----:B---3--:R-:W-:-:S04]  /*0060*/  UISETP.NE.U32.AND UP0, UPT, UR8, URZ, UPT ;  /* 0x000000ff0800728c */ /* 0x008fc8000bf05070 */
[----:B------:R-:W-:Y:S02]  /*0070*/  UISETP.NE.AND.EX UP0, UPT, UR9, URZ, UPT, UP0 ;  /* 0x000000ff0900728c */ /* 0x000fe4000bf05300 */
[----:B----4-:R-:W-:Y:S02]  /*0080*/  ULOP3.LUT UR46, UR4, 0x1, URZ, 0xc0, !UPT ;  /* 0x00000001042e7892 */ /* 0x010fe4000f8ec0ff */
[----:B------:R-:W-:Y:S01]  /*0090*/  ULOP3.LUT UR45, UR4, 0x1, URZ, 0x3c, !UPT ;  /* 0x00000001042d7892 */ /* 0x000fe2000f8e3cff */
[----:B--2---:R-:W-:-:S05]  /*00a0*/  SHF.R.U32.HI R81, RZ, 0x5, R95 ;  /* 0x00000005ff517819 */ /* 0x004fca000001165f */
[----:B------:R-:W2:Y:S02]  /*00b0*/  SHFL.IDX PT, R0, R81, RZ, 0x1f ;  /* 0x00001fff51007589 */ /* 0x000ea400000e0000 */
[----:B--2---:R-:W-:Y:S01]  /*00c0*/  R2UR UR13, R0 ;  /* 0x00000000000d72ca */ /* 0x004fe200000e0000 */
[----:B-1----:R-:W-:-:S14]  /*00d0*/  BRA.U UP0, `(.L_x_0) ;  /* 0x0000000100307547 */ /* 0x002fdc000b800000 */
[----:B------:R-:W1:Y:S02]  /*00e0*/  LDCU.64 UR4, c[0x0][0x888] ;  /* 0x00011100ff0477ac */ /* 0x000e640008000a00 */
[----:B-1----:R-:W-:-:S04]  /*00f0*/  UISETP.NE.U32.AND UP0, UPT, UR4, URZ, UPT ;  /* 0x000000ff0400728c */ /* 0x002fc8000bf05070 */
[----:B------:R-:W-:-:S09]  /*0100*/  UISETP.NE.AND.EX UP0, UPT, UR5, URZ, UPT, UP0 ;  /* 0x000000ff0500728c */ /* 0x000fd2000bf05300 */
[----:B------:R-:W-:Y:S05]  /*0110*/  BRA.U !UP0, `(.L_x_1) ;  /* 0x0000000108147547 */ /* 0x000fea000b800000 */
[----:B------:R-:W1:Y:S01]  /*0120*/  LDC.64 R2, c[0x0][0x888] ;  /* 0x00022200ff027b82 */ /* 0x000e620000000a00 */
[----:B------:R-:W1:Y:S02]  /*0130*/  LDCU.64 UR4, c[0x0][0x358] ;  /* 0x00006b00ff0477ac */ /* 0x000e640008000a00 */
[----:B-1----:R1:W5:Y:S01]  /*0140*/  LDG.E R41, desc[UR4][R2.64] ;  /* 0x0000000402297981 */ /* 0x002362000c1e1900 */
[----:B------:R-:W-:Y:S01]  /*0150*/  HFMA2 R80, -RZ, RZ, 0, 5.9604644775390625e-08 ;  /* 0x00000001ff507431 */ /* 0x000fe200000001ff */
[----:B------:R-:W-:Y:S05]  /*0160*/  BRA `(.L_x_0) ;  /* 0x00000000000c7947 */ /* 0x000fea0003800000 */
.L_x_1:
[----:B------:R-:W1:Y:S01]  /*0170*/  LDCU UR4, c[0x0][0x880] ;  /* 0x00011000ff0477ac */ /* 0x000e620008000800 */
[----:B------:R-:W-:Y:S01]  /*0180*/  HFMA2 R80, -RZ, RZ, 0, 5.9604644775390625e-08 ;  /* 0x00000001ff507431 */ /* 0x000fe200000001ff */
[----:B-1----:R-:W-:-:S07]  /*0190*/  MOV R41, UR4 ;  /* 0x0000000400297c02 */ /* 0x002fce0008000f00 */
.L_x_0:
[----:B------:R-:W2:Y:S02]  /*01a0*/  LDCU.64 UR4, c[0x0][0x8b0] ;  /* 0x00011600ff0477ac */ /* 0x000ea40008000a00 */
[----:B--2---:R-:W-:-:S04]  /*01b0*/  UISETP.NE.U32.AND UP0, UPT, UR4, URZ, UPT ;  /* 0x000000ff0400728c */ /* 0x004fc8000bf05070 */
[----:B------:R-:W-:-:S09]  /*01c0*/  UISETP.NE.AND.EX UP0, UPT, UR5, URZ, UPT, UP0 ;  /* 0x000000ff0500728c */ /* 0x000fd2000bf05300 */
[----:B------:R-:W-:Y:S05]  /*01d0*/  BRA.U UP0, `(.L_x_2) ;  /* 0x0000000100287547 */ /* 0x000fea000b800000 */
[----:B------:R-:W2:Y:S02]  /*01e0*/  LDCU.64 UR4, c[0x0][0x8a8] ;  /* 0x00011500ff0477ac */ /* 0x000ea40008000a00 */
[----:B--2---:R-:W-:-:S04]  /*01f0*/  UISETP.NE.U32.AND UP0, UPT, UR4, URZ, UPT ;  /* 0x000000ff0400728c */ /* 0x004fc8000bf05070 */
[----:B------:R-:W-:-:S09]  /*0200*/  UISETP.NE.AND.EX UP0, UPT, UR5, URZ, UPT, UP0 ;  /* 0x000000ff0500728c */ /* 0x000fd2000bf05300 */
[----:B------:R-:W-:Y:S05]  /*0210*/  BRA.U !UP0, `(.L_x_3) ;  /* 0x0000000108107547 */ /* 0x000fea000b800000 */
[----:B------:R-:W2:Y:S01]  /*0220*/  LDC.64 R38, c[0x0][0x8a8] ;  /* 0x00022a00ff267b82 */ /* 0x000ea20000000a00 */
[----:B------:R-:W2:Y:S02]  /*0230*/  LDCU.64 UR4, c[0x0][0x358] ;  /* 0x00006b00ff0477ac */ /* 0x000ea40008000a00 */
[----:B--2---:R2:W5:Y:S01]  /*0240*/  LDG.E R38, desc[UR4][R38.64] ;  /* 0x0000000426267981 */ /* 0x004562000c1e1900 */
[----:B------:R-:W-:Y:S05]  /*0250*/  BRA `(.L_x_2) ;  /* 0x0000000000087947 */ /* 0x000fea0003800000 */
.L_x_3:
[----:B------:R-:W2:Y:S02]  /*0260*/  LDCU UR4, c[0x0][0x8a0] ;  /* 0x00011400ff0477ac */ /* 0x000ea40008000800 */
[----:B--2---:R-:W-:Y:S02]  /*0270*/  MOV R38, UR4 ;  /* 0x0000000400267c02 */ /* 0x004fe40008000f00 */
.L_x_2:
[----:B------:R-:W-:Y:S01]  /*0280*/  IMAD.U32 R0, RZ, RZ, UR13 ;  /* 0x0000000dff007e24 */ /* 0x000fe2000f8e00ff */
[----:B------:R-:W-:Y:S04]  /*0290*/  BSSY.RECONVERGENT B0, `(.L_x_4) ;  /* 0x000000c000007945 */ /* 0x000fe80003800200 */
[C---:B------:R-:W-:Y:S02]  /*02a0*/  ISETP.NE.OR P2, PT, R0.reuse, 0x1, !P1 ;  /* 0x000000010000780c */ /* 0x040fe40004f45670 */
[----:B------:R-:W-:-:S11]  /*02b0*/  ISETP.NE.OR P0, PT, R0, 0x3, !P1 ;  /* 0x000000030000780c */ /* 0x000fd60004f05670 */
[----:B------:R-:W-:Y:S05]  /*02c0*/  @P2 BRA `(.L_x_5) ;  /* 0x0000000000202947 */ /* 0x000fea0003800000 */
[----:B------:R-:W3:Y:S02]  /*02d0*/  LDCU.64 UR4, c[0x0][0x348] ;  /* 0x00006900ff0477ac */ /* 0x000ee40008000a00 */
[----:B---3--:R-:W-:Y:S02]  /*02e0*/  UIADD3 UR6, UP1, UPT, UR4, 0x80, URZ ;  /* 0x0000008004067890 */ /* 0x008fe4000ff3e0ff */
[----:B------:R-:W-:Y:S02]  /*02f0*/  UIADD3 UR4, UP0, UPT, UR4, 0x180, URZ ;  /* 0x0000018004047890 */ /* 0x000fe4000ff1e0ff */
[----:B------:R-:W-:Y:S02]  /*0300*/  UIADD3.X UR7, UPT, UPT, URZ, UR5, URZ, UP1, !UPT ;  /* 0x00000005ff077290 */ /* 0x000fe40008ffe4ff */
[----:B------:R-:W-:-:S07]  /*0310*/  UIADD3.X UR5, UPT, UPT, URZ, UR5, URZ, UP0, !UPT ;  /* 0x00000005ff057290 */ /* 0x000fce00087fe4ff */
[----:B------:R3:W-:Y:S02]  /*0320*/  UTMACCTL.PF [UR6] ;  /* 0x00000000060079b9 */ /* 0x0007e40008040000 */
[----:B------:R3:W-:Y:S02]  /*0330*/  UTMACCTL.PF [UR4] ;  /* 0x00000000040079b9 */ /* 0x0007e40008040000 */
[----:B---3--:R-:W-:Y:S01]  /*0340*/  NOP ;  /* 0x0000000000007918 */ /* 0x008fe20000000000 */
.L_x_5:
[----:B------:R-:W-:Y:S05]  /*0350*/  BSYNC.RECONVERGENT B0 ;  /* 0x0000000000007941 */ /* 0x000fea0003800200 */
.L_x_4:
[----:B------:R-:W-:Y:S04]  /*0360*/  BSSY.RECONVERGENT B0, `(.L_x_6) ;  /* 0x000000a000007945 */ /* 0x000fe80003800200 */
        /* <DEDUP_REMOVED lines=9> */
.L_x_7:
[----:B------:R-:W-:Y:S05]  /*0400*/  BSYNC.RECONVERGENT B0 ;  /* 0x0000000000007941 */ /* 0x000fea0003800200 */
.L_x_6:
[----:B------:R-:W3:Y:S01]  /*0410*/  LDCU.64 UR4, c[0x0][0x888] ;  /* 0x00011100ff0477ac */ /* 0x000ee20008000a00 */
[----:B------:R-:W-:Y:S02]  /*0420*/  UISETP.EQ.U32.AND UP1, UPT, UR8, URZ, UPT ;  /* 0x000000ff0800728c */ /* 0x000fe4000bf22070 */
[----:B------:R-:W-:Y:S02]  /*0430*/  UPLOP3.LUT UP3, UPT, UPT, UPT, UPT, 0x80, 0x8 ;  /* 0x000000000008789c */ /* 0x000fe40003f6f070 */
[----:B---3--:R-:W-:-:S04]  /*0440*/  UISETP.NE.U32.AND UP0, UPT, UR4, URZ, UPT ;  /* 0x000000ff0400728c */ /* 0x008fc8000bf05070 */
[----:B------:R-:W-:-:S04]  /*0450*/  UISETP.NE.AND.EX UP0, UPT, UR5, URZ, UPT, UP0 ;  /* 0x000000ff0500728c */ /* 0x000fc8000bf05300 */
[----:B------:R-:W-:-:S04]  /*0460*/  UISETP.EQ.OR.EX UP2, UPT, UR9, URZ, !UP0, UP1 ;  /* 0x000000ff0900728c */ /* 0x000fc8000c742710 */
[----:B------:R-:W-:-:S06]  /*0470*/  UP2UR UR4, UPR, URZ, 0x4 ;  /* 0x00000004ff047883 */ /* 0x000fcc0008000000 */
[----:B------:R-:W-:Y:S01]  /*0480*/  MOV R84, UR4 ;  /* 0x0000000400547c02 */ /* 0x000fe20008000f00 */
[----:B------:R-:W-:Y:S06]  /*0490*/  BRA.U !UP2, `(.L_x_8) ;  /* 0x000000010a207547 */ /* 0x000fec000b800000 */
[----:B------:R-:W-:Y:S01]  /*04a0*/  UISETP.NE.U32.AND UP1, UPT, UR8, URZ, UPT ;  /* 0x000000ff0800728c */ /* 0x000fe2000bf25070 */
[----:B-----5:R-:W-:Y:S01]  /*04b0*/  FSETP.NEU.AND P0, PT, R41, RZ, PT ;  /* 0x000000ff2900720b */ /* 0x020fe20003f0d000 */
[----:B------:R-:W-:Y:S02]  /*04c0*/  USEL UR4, URZ, 0xffffffff, UP0 ;  /* 0xffffffffff047887 */ /* 0x000fe40008000000 */
[----:B------:R-:W-:-:S10]  /*04d0*/  UISETP.NE.AND.EX UP1, UPT, UR9, URZ, UPT, UP1 ;  /* 0x000000ff0900728c */ /* 0x000fd4000bf25310 */
[----:B------:R-:W-:Y:S01]  /*04e0*/  VOTEU.ANY UP0, P0 ;  /* 0x0000000000ff7886 */ /* 0x000fe20000000100 */
[----:B------:R-:W-:-:S04]  /*04f0*/  @!UP1 USEL UR4, URZ, 0xffffffff, UP0 ;  /* 0xffffffffff049887 */ /* 0x000fc80008000000 */
[----:B------:R-:W-:-:S04]  /*0500*/  ULOP3.LUT UR4, UR4, 0x1, URZ, 0xc0, !UPT ;  /* 0x0000000104047892 */ /* 0x000fc8000f8ec0ff */
[----:B------:R-:W-:-:S11]  /*0510*/  UISETP.NE.U32.AND UP3, UPT, UR4, 0x1, UPT ;  /* 0x000000010400788c */ /* 0x000fd6000bf65070 */
.L_x_8:
[----:B------:R-:W3:Y:S01]  /*0520*/  SHFL.IDX PT, R0, R81, RZ, 0x1f ;  /* 0x00001fff51007589 */ /* 0x000ee200000e0000 */
[----:B------:R-:W-:-:S04]  /*0530*/  UISETP.NE.AND UP0, UPT, UR13, 0x2, UPT ;  /* 0x000000020d00788c */ /* 0x000fc8000bf05270 */
[----:B------:R-:W-:Y:S02]  /*0540*/  UISETP.EQ.AND UP1, UPT, UR46, URZ, !UP0 ;  /* 0x000000ff2e00728c */ /* 0x000fe4000c722270 */
[----:B------:R-:W-:-:S04]  /*0550*/  USEL UR48, URZ, 0x1, UP0 ;  /* 0x00000001ff307887 */ /* 0x000fc80008000000 */
[----:B------:R-:W-:Y:S02]  /*0560*/  PLOP3.LUT P3, PT, P1, PT, UP1, 0x80, 0x8 ;  /* 0x000000000008781c */ /* 0x000fe40000f6f018 */
[----:B---3--:R-:W-:-:S13]  /*0570*/  ISETP.NE.AND P0, PT, R0, RZ, PT ;  /* 0x000000ff0000720c */ /* 0x008fda0003f05270 */
[----:B------:R-:W-:Y:S05]  /*0580*/  @P0 BRA `(.L_x_9) ;  /* 0x0000000000780947 */ /* 0x000fea0003800000 */
[----:B------:R-:W3:Y:S01]  /*0590*/  S2UR UR5, SR_CgaCtaId ;  /* 0x00000000000579c3 */ /* 0x000ee20000008800 */
[----:B------:R-:W-:Y:S01]  /*05a0*/  UMOV UR4, 0x400 ;  /* 0x0000040000047882 */ /* 0x000fe20000000000 */
[----:B------:R-:W-:Y:S01]  /*05b0*/  UMOV UR8, 0x1 ;  /* 0x0000000100087882 */ /* 0x000fe20000000000 */
[----:B------:R-:W-:Y:S01]  /*05c0*/  UMOV UR6, 0x2 ;  /* 0x0000000200067882 */ /* 0x000fe20000000000 */
[----:B------:R-:W-:-:S04]  /*05d0*/  UIADD3 UR8, UPT, UPT, -UR8, 0x100000, URZ ;  /* 0x0010000008087890 */ /* 0x000fc8000fffe1ff */
[----:B------:R-:W-:Y:S02]  /*05e0*/  USHF.L.U32 UR9, UR8, 0xb, URZ ;  /* 0x0000000b08097899 */ /* 0x000fe400080006ff */
[----:B------:R-:W-:Y:S02]  /*05f0*/  USHF.L.U32 UR8, UR8, 0x1, URZ ;  /* 0x0000000108087899 */ /* 0x000fe400080006ff */
[----:B------:R-:W-:-:S04]  /*0600*/  UIADD3 UR6, UPT, UPT, -UR6, 0x100000, URZ ;  /* 0x0010000006067890 */ /* 0x000fc8000fffe1ff */
[----:B------:R-:W-:Y:S02]  /*0610*/  USHF.L.U32 UR7, UR6, 0xb, URZ ;  /* 0x0000000b06077899 */ /* 0x000fe400080006ff */
[----:B------:R-:W-:Y:S01]  /*0620*/  USHF.L.U32 UR6, UR6, 0x1, URZ ;  /* 0x0000000106067899 */ /* 0x000fe200080006ff */
[----:B------:R-:W-:Y:S01]  /*0630*/  ELECT P0, URZ, PT ;  /* 0x0000000000ff782f */ /* 0x000fe20003800000 */
[----:B---3--:R-:W-:Y:S01]  /*0640*/  ULEA UR4, UR5, UR4, 0x18 ;  /* 0x0000000405047291 */ /* 0x008fe2000f8ec0ff */
[----:B------:R-:W3:Y:S11]  /*0650*/  FENCE.VIEW.ASYNC.S ;  /* 0x00000000000073c6 */ /* 0x000ef60000000000 */
[----:B---3--:R3:W4:Y:S01]  /*0660*/  SYNCS.EXCH.64 URZ, [UR4], UR8 ;  /* 0x0000000804ff75b2 */ /* 0x0087220008000100 */
[----:B------:R3:W1:Y:S01]  /*0670*/  SYNCS.EXCH.64 URZ, [UR4+0x40], UR6 ;  /* 0x0000400604ff75b2 */ /* 0x0006620008000100 */
        /* <DEDUP_REMOVED lines=13> */
[----:B------:R3:W1:Y:S02]  /*0750*/  SYNCS.EXCH.64 URZ, [UR4+0x78], UR6 ;  /* 0x0000780604ff75b2 */ /* 0x0006640008000100 */
[----:B---3--:R-:W-:Y:S01]  /*0760*/  NOP ;  /* 0x0000000000007918 */ /* 0x008fe20000000000 */
.L_x_9:
[----:B------:R-:W3:Y:S01]  /*0770*/  SHFL.IDX PT, R0, R81, RZ, 0x1f ;  /* 0x00001fff51007589 */ /* 0x000ee200000e0000 */
[----:B------:R-:W-:Y:S01]  /*0780*/  NOP ;  /* 0x0000000000007918 */ /* 0x000fe20000000000 */
[----:B---3--:R-:W-:-:S13]  /*0790*/  ISETP.NE.AND P0, PT, R0, 0x1, PT ;  /* 0x000000010000780c */ /* 0x008fda0003f05270 */
        /* <DEDUP_REMOVED lines=14> */
[----:B---3--:R3:W1:Y:S01]  /*0880*/  SYNCS.EXCH.64 URZ, [UR4+0x80], UR8 ;  /* 0x0000800804ff75b2 */ /* 0x0086620008000100 */
[----:B------:R3:W1:Y:S01]  /*0890*/  SYNCS.EXCH.64 URZ, [UR4+0xa0], UR6 ;  /* 0x0000a00604ff75b2 */ /* 0x0006620008000100 */
[----:B------:R3:W1:Y:S01]  /*08a0*/  SYNCS.EXCH.64 URZ, [UR4+0x88], UR8 ;  /* 0x0000880804ff75b2 */ /* 0x0006620008000100 */
[----:B------:R3:W1:Y:S01]  /*08b0*/  SYNCS.EXCH.64 URZ, [UR4+0xa8], UR6 ;  /* 0x0000a80604ff75b2 */ /* 0x0006620008000100 */
[----:B------:R3:W1:Y:S01]  /*08c0*/  SYNCS.EXCH.64 URZ, [UR4+0x90], UR8 ;  /* 0x0000900804ff75b2 */ /* 0x0006620008000100 */
[----:B------:R3:W1:Y:S01]  /*08d0*/  SYNCS.EXCH.64 URZ, [UR4+0xb0], UR6 ;  /* 0x0000b00604ff75b2 */ /* 0x0006620008000100 */
[----:B------:R3:W1:Y:S01]  /*08e0*/  SYNCS.EXCH.64 URZ, [UR4+0x98], UR8 ;  /* 0x0000980804ff75b2 */ /* 0x0006620008000100 */
[----:B------:R3:W1:Y:S01]  /*08f0*/  SYNCS.EXCH.64 URZ, [UR4+0xb8], UR6 ;  /* 0x0000b80604ff75b2 */ /* 0x0006620008000100 */
[----:B------:R-:W-:Y:S01]  /*0900*/  NOP ;  /* 0x0000000000007918 */ /* 0x000fe20000000000 */
.L_x_10:
[----:B------:R-:W2:Y:S01]  /*0910*/  SHFL.IDX PT, R0, R81, RZ, 0x1f ;  /* 0x00001fff51007589 */ /* 0x000ea200000e0000 */
[----:B------:R-:W-:Y:S01]  /*0920*/  NOP ;  /* 0x0000000000007918 */ /* 0x000fe20000000000 */
[----:B--2---:R-:W-:-:S13]  /*0930*/  ISETP.NE.AND P0, PT, R0, 0x3, PT ;  /* 0x000000030000780c */ /* 0x004fda0003f05270 */
[----:B------:R-:W-:Y:S05]  /*0940*/  @P0 BRA `(.L_x_11) ;  /* 0x0000000000300947 */ /* 0x000fea0003800000 */
[----:B---3--:R-:W2:Y:S01]  /*0950*/  S2UR UR6, SR_CgaCtaId ;  /* 0x00000000000679c3 */ /* 0x008ea20000008800 */
[----:B------:R-:W-:Y:S01]  /*0960*/  UMOV UR4, 0x400 ;  /* 0x0000040000047882 */ /* 0x000fe20000000000 */
[----:B------:R-:W-:Y:S01]  /*0970*/  UMOV UR5, 0x20 ;  /* 0x0000002000057882 */ /* 0x000fe20000000000 */
[----:B------:R-:W-:Y:S01]  /*0980*/  ELECT P0, URZ, PT ;  /* 0x0000000000ff782f */ /* 0x000fe20003800000 */
[----:B--2---:R-:W-:Y:S02]  /*0990*/  ULEA UR6, UR6, UR4, 0x18 ;  /* 0x0000000406067291 */ /* 0x004fe4000f8ec0ff */
[----:B------:R-:W-:-:S04]  /*09a0*/  UIADD3 UR4, UPT, UPT, -UR5, 0x100000, URZ ;  /* 0x0010000005047890 */ /* 0x000fc8000fffe1ff */
[----:B------:R-:W-:Y:S02]  /*09b0*/  USHF.L.U32 UR5, UR4, 0xb, URZ ;  /* 0x0000000b04057899 */ /* 0x000fe400080006ff */
[----:B------:R-:W-:Y:S01]  /*09c0*/  USHF.L.U32 UR4, UR4, 0x1, URZ ;  /* 0x0000000104047899 */ /* 0x000fe200080006ff */
[----:B------:R-:W2:Y:S11]  /*09d0*/  FENCE.VIEW.ASYNC.S ;  /* 0x00000000000073c6 */ /* 0x000eb60000000000 */
[----:B--2---:R2:W3:Y:S01]  /*09e0*/  SYNCS.EXCH.64 URZ, [UR6+0xc0], UR4 ;  /* 0x0000c00406ff75b2 */ /* 0x0044e20008000100 */
[----:B------:R2:W1:Y:S01]  /*09f0*/  SYNCS.EXCH.64 URZ, [UR6+0xc8], UR4 ;  /* 0x0000c80406ff75b2 */ /* 0x0004620008000100 */
[----:B------:R-:W-:Y:S01]  /*0a00*/  NOP ;  /* 0x0000000000007918 */ /* 0x000fe20000000000 */
.L_x_11:
[----:B------:R-:W4:Y:S01]  /*0a10*/  SHFL.IDX PT, R0, R81, RZ, 0x1f ;  /* 0x00001fff51007589 */ /* 0x000f2200000e0000 */
[----:B------:R-:W-:Y:S01]  /*0a20*/  NOP ;  /* 0x0000000000007918 */ /* 0x000fe20000000000 */
[----:B----4-:R-:W-:-:S13]  /*0a30*/  ISETP.NE.AND P0, PT, R0, 0x4, PT ;  /* 0x000000040000780c */ /* 0x010fda0003f05270 */
[----:B------:R-:W-:Y:S05]  /*0a40*/  @P0 BRA `(.L_x_12) ;  /* 0x00000000004c0947 */ /* 0x000fea0003800000 */
[----:B--2---:R-:W2:Y:S01]  /*0a50*/  S2UR UR5, SR_CgaCtaId ;  /* 0x00000000000579c3 */ /* 0x004ea20000008800 */
[----:B---3--:R-:W-:Y:S01]  /*0a60*/  UMOV UR4, 0x3a0 ;  /* 0x000003a000047882 */ /* 0x008fe20000000000 */
[----:B------:R-:W-:Y:S01]  /*0a70*/  UMOV UR6, 0x400 ;  /* 0x0000040000067882 */ /* 0x000fe20000000000 */
[----:B------:R-:W-:Y:S01]  /*0a80*/  USEL UR4, UR4, 0x320, UP3 ;  /* 0x0000032004047887 */ /* 0x000fe20009800000 */
[----:B------:R-:W-:Y:S01]  /*0a90*/  UMOV UR8, 0x1 ;  /* 0x0000000100087882 */ /* 0x000fe20000000000 */
[----:B------:R-:W-:Y:S01]  /*0aa0*/  ELECT P0, URZ, PT ;  /* 0x0000000000ff782f */ /* 0x000fe20003800000 */
[----:B------:R-:W-:-:S04]  /*0ab0*/  UIADD3 UR8, UPT, UPT, -UR8, 0x100000, URZ ;  /* 0x0010000008087890 */ /* 0x000fc8000fffe1ff */
[----:B------:R-:W-:Y:S02]  /*0ac0*/  USHF.L.U32 UR9, UR8, 0xb, URZ ;  /* 0x0000000b08097899 */ /* 0x000fe400080006ff */
[----:B------:R-:W-:Y:S02]  /*0ad0*/  USHF.L.U32 UR8, UR8, 0x1, URZ ;  /* 0x0000000108087899 */ /* 0x000fe400080006ff */
[----:B--2---:R-:W-:Y:S02]  /*0ae0*/  ULEA UR6, UR5, UR6, 0x18 ;  /* 0x0000000605067291 */ /* 0x004fe4000f8ec0ff */
[----:B------:R-:W-:-:S04]  /*0af0*/  UIADD3 UR4, UPT, UPT, -UR4, 0x100000, URZ ;  /* 0x0010000004047890 */ /* 0x000fc8000fffe1ff */
[----:B------:R-:W-:Y:S02]  /*0b00*/  USHF.L.U32 UR5, UR4, 0xb, URZ ;  /* 0x0000000b04057899 */ /* 0x000fe400080006ff */
[----:B------:R-:W-:Y:S01]  /*0b10*/  USHF.L.U32 UR4, UR4, 0x1, URZ ;  /* 0x0000000104047899 */ /* 0x000fe200080006ff */
[----:B------:R-:W2:Y:S03]  /*0b20*/  FENCE.VIEW.ASYNC.S ;  /* 0x00000000000073c6 */ /* 0x000ea60000000000 */
[----:B--2---:R4:W2:Y:S08]  /*0b30*/  SYNCS.EXCH.64 URZ, [UR6+0xd0], UR8 ;  /* 0x0000d00806ff75b2 */ /* 0x0048b00008000100 */
[----:B------:R4:W3:Y:S01]  /*0b40*/  SYNCS.EXCH.64 URZ, [UR6+0xe0], UR4 ;  /* 0x0000e00406ff75b2 */ /* 0x0008e20008000100 */
[----:B------:R4:W1:Y:S01]  /*0b50*/  SYNCS.EXCH.64 URZ, [UR6+0xd8], UR8 ;  /* 0x0000d80806ff75b2 */ /* 0x0008620008000100 */
[----:B------:R4:W1:Y:S02]  /*0b60*/  SYNCS.EXCH.64 URZ, [UR6+0xe8], UR4 ;  /* 0x0000e80406ff75b2 */ /* 0x0008640008000100 */
[----:B----4-:R-:W-:Y:S01]  /*0b70*/  NOP ;  /* 0x0000000000007918 */ /* 0x010fe20000000000 */
.L_x_12:
[----:B------:R-:W4:Y:S01]  /*0b80*/  SHFL.IDX PT, R0, R81, RZ, 0x1f ;  /* 0x00001fff51007589 */ /* 0x000f2200000e0000 */
[----:B------:R-:W-:Y:S01]  /*0b90*/  NOP ;  /* 0x0000000000007918 */ /* 0x000fe20000000000 */
[----:B----4-:R-:W-:-:S13]  /*0ba0*/  ISETP.NE.AND P0, PT, R0, 0x5, PT ;  /* 0x000000050000780c */ /* 0x010fda0003f05270 */
[----:B------:R-:W-:Y:S05]  /*0bb0*/  @P0 BRA `(.L_x_13) ;  /* 0x0000000000580947 */ /* 0x000fea0003800000 */
[----:B--2---:R-:W2:Y:S01]  /*0bc0*/  S2UR UR5, SR_CgaCtaId ;  /* 0x00000000000579c3 */ /* 0x004ea20000008800 */
[----:B---3--:R-:W-:Y:S01]  /*0bd0*/  UMOV UR4, 0x400 ;  /* 0x0000040000047882 */ /* 0x008fe20000000000 */
        /* <DEDUP_REMOVED lines=9> */
[----:B--2---:R-:W-:Y:S01]  /*0c70*/  ULEA UR4, UR5, UR4, 0x18 ;  /* 0x0000000405047291 */ /* 0x004fe2000f8ec0ff */
[----:B------:R-:W2:Y:S11]  /*0c80*/  FENCE.VIEW.ASYNC.S ;  /* 0x00000000000073c6 */ /* 0x000eb60000000000 */
[----:B--2---:R4:W2:Y:S01]  /*0c90*/  SYNCS.EXCH.64 URZ, [UR4+0xf0], UR6 ;  /* 0x0000f00604ff75b2 */ /* 0x0048a20008000100 */
[----:B------:R4:W3:Y:S01]  /*0ca0*/  SYNCS.EXCH.64 URZ, [UR4+0x110], UR8 ;  /* 0x0001100804ff75b2 */ /* 0x0008e20008000100 */
[----:B------:R4:W1:Y:S01]  /*0cb0*/  SYNCS.EXCH.64 URZ, [UR4+0xf8], UR6 ;  /* 0x0000f80604ff75b2 */ /* 0x0008620008000100 */
[----:B------:R4:W1:Y:S01]  /*0cc0*/  SYNCS.EXCH.64 URZ, [UR4+0x118], UR8 ;  /* 0x0001180804ff75b2 */ /* 0x0008620008000100 */
[----:B------:R4:W1:Y:S01]  /*0cd0*/  SYNCS.EXCH.64 URZ, [UR4+0x100], UR6 ;  /* 0x0001000604ff75b2 */ /* 0x0008620008000100 */
[----:B------:R4:W1:Y:S01]  /*0ce0*/  SYNCS.EXCH.64 URZ, [UR4+0x120], UR8 ;  /* 0x0001200804ff75b2 */ /* 0x0008620008000100 */
[----:B------:R4:W1:Y:S01]  /*0cf0*/  SYNCS.EXCH.64 URZ, [UR4+0x108], UR6 ;  /* 0x0001080604ff75b2 */ /* 0x0008620008000100 */
[----:B------:R4:W1:Y:S02]  /*0d00*/  SYNCS.EXCH.64 URZ, [UR4+0x128], UR8 ;  /* 0x0001280804ff75b2 */ /* 0x0008640008000100 */
[----:B----4-:R-:W-:Y:S01]  /*0d10*/  NOP ;  /* 0x0000000000007918 */ /* 0x010fe20000000000 */
.L_x_13:
[----:B------:R-:W4:Y:S01]  /*0d20*/  SHFL.IDX PT, R0, R81, RZ, 0x1f ;  /* 0x00001fff51007589 */ /* 0x000f2200000e0000 */
[----:B------:R-:W-:Y:S01]  /*0d30*/  ISETP.NE.OR P1, PT, RZ, UR13, !P1 ;  /* 0x0000000dff007c0c */ /* 0x000fe2000cf25670 */
[----:B------:R-:W-:Y:S01]  /*0d40*/  NOP ;  /* 0x0000000000007918 */ /* 0x000fe20000000000 */
[----:B----4-:R-:W-:-:S13]  /*0d50*/  ISETP.NE.AND P0, PT, R0, 0x3, PT ;  /* 0x000000030000780c */ /* 0x010fda0003f05270 */
[----:B------:R-:W-:Y:S05]  /*0d60*/  @P0 BRA `(.L_x_14) ;  /* 0x0000000000380947 */ /* 0x000fea0003800000 */
[----:B--2---:R-:W2:Y:S01]  /*0d70*/  S2UR UR5, SR_CgaCtaId ;  /* 0x00000000000579c3 */ /* 0x004ea20000008800 */
[----:B---3--:R-:W-:Y:S01]  /*0d80*/  UMOV UR4, 0x400 ;  /* 0x0000040000047882 */ /* 0x008fe20000000000 */
[----:B------:R-:W-:Y:S01]  /*0d90*/  UMOV UR6, 0x20 ;  /* 0x0000002000067882 */ /* 0x000fe20000000000 */
[----:B------:R-:W-:Y:S01]  /*0da0*/  ELECT P0, URZ, PT ;  /* 0x0000000000ff782f */ /* 0x000fe20003800000 */
[----:B------:R-:W-:-:S04]  /*0db0*/  UIADD3 UR6, UPT, UPT, -UR6, 0x100000, URZ ;  /* 0x0010000006067890 */ /* 0x000fc8000fffe1ff */
[----:B------:R-:W-:Y:S02]  /*0dc0*/  USHF.L.U32 UR7, UR6, 0xb, URZ ;  /* 0x0000000b06077899 */ /* 0x000fe400080006ff */
[----:B------:R-:W-:Y:S02]  /*0dd0*/  USHF.L.U32 UR6, UR6, 0x1, URZ ;  /* 0x0000000106067899 */ /* 0x000fe400080006ff */
[----:B--2---:R-:W-:Y:S01]  /*0de0*/  ULEA UR4, UR5, UR4, 0x18 ;  /* 0x0000000405047291 */ /* 0x004fe2000f8ec0ff */
[----:B------:R-:W2:Y:S11]  /*0df0*/  FENCE.VIEW.ASYNC.S ;  /* 0x00000000000073c6 */ /* 0x000eb60000000000 */
[----:B--2---:R4:W2:Y:S01]  /*0e00*/  SYNCS.EXCH.64 URZ, [UR4+0x130], UR6 ;  /* 0x0001300604ff75b2 */ /* 0x0048a20008000100 */
[----:B------:R4:W3:Y:S01]  /*0e10*/  SYNCS.EXCH.64 URZ, [UR4+0x140], UR6 ;  /* 0x0001400604ff75b2 */ /* 0x0008e20008000100 */
[----:B------:R4:W1:Y:S01]  /*0e20*/  SYNCS.EXCH.64 URZ, [UR4+0x138], UR6 ;  /* 0x0001380604ff75b2 */ /* 0x0008620008000100 */
[----:B------:R4:W1:Y:S02]  /*0e30*/  SYNCS.EXCH.64 URZ, [UR4+0x148], UR6 ;  /* 0x0001480604ff75b2 */ /* 0x0008640008000100 */
[----:B----4-:R-:W-:Y:S01]  /*0e40*/  NOP ;  /* 0x0000000000007918 */ /* 0x010fe20000000000 */
.L_x_14:
[----:B---3--:R-:W3:Y:S01]  /*0e50*/  S2UR UR7, SR_CgaCtaId ;  /* 0x00000000000779c3 */ /* 0x008ee20000008800 */
[----:B------:R-:W-:Y:S01]  /*0e60*/  VOTEU.ALL UP0, P1 ;  /* 0x0000000000ff7886 */ /* 0x000fe20000800000 */
[----:B--2---:R-:W-:Y:S01]  /*0e70*/  UMOV UR4, 0x20 ;  /* 0x0000002000047882 */ /* 0x004fe20000000000 */
[----:B------:R-:W-:Y:S01]  /*0e80*/  NOP ;  /* 0x0000000000007918 */ /* 0x000fe20000000000 */
[----:B-1----:R-:W-:Y:S01]  /*0e90*/  LOP3.LUT R3, R95, 0x1f, RZ, 0xc0, !PT ;  /* 0x0000001f5f037812 */ /* 0x002fe200078ec0ff */
[----:B------:R-:W-:Y:S01]  /*0ea0*/  UISETP.NE.AND UP4, UPT, UR13, URZ, UPT ;  /* 0x000000ff0d00728c */ /* 0x000fe2000bf85270 */
[----:B------:R-:W-:Y:S01]  /*0eb0*/  @!UP0 UMOV UR6, 0x400 ;  /* 0x0000040000068882 */ /* 0x000fe20000000000 */
[----:B------:R-:W-:-:S04]  /*0ec0*/  @!UP0 UIADD3 UR4, UPT, UPT, -UR4, 0x100000, URZ ;  /* 0x0010000004048890 */ /* 0x000fc8000fffe1ff */
[----:B------:R-:W-:Y:S02]  /*0ed0*/  @!UP0 USHF.L.U32 UR5, UR4, 0xb, URZ ;  /* 0x0000000b04058899 */ /* 0x000fe400080006ff */
[----:B------:R-:W-:Y:S02]  /*0ee0*/  @!UP0 USHF.L.U32 UR4, UR4, 0x1, URZ ;  /* 0x0000000104048899 */ /* 0x000fe400080006ff */
[----:B---3--:R-:W-:Y:S01]  /*0ef0*/  @!UP0 ULEA UR6, UR7, UR6, 0x18 ;  /* 0x0000000607068291 */ /* 0x008fe2000f8ec0ff */
[----:B------:R-:W1:Y:S01]  /*0f00*/  LDCU UR7, c[0x0][0x36c] ;  /* 0x00006d80ff0777ac */ /* 0x000e620008000800 */
[----:B------:R-:W-:Y:S01]  /*0f10*/  VOTEU.ALL UP0, P1 ;  /* 0x0000000000ff7886 */ /* 0x000fe20000800000 */
[----:B------:R-:W2:Y:S09]  /*0f20*/  FENCE.VIEW.ASYNC.S ;  /* 0x00000000000073c6 */ /* 0x000eb20000000000 */
[----:B--2---:R2:W3:Y:S01]  /*0f30*/  @!UP0 SYNCS.EXCH.64 URZ, [UR6+0x150], UR4 ;  /* 0x0001500406ff85b2 */ /* 0x0044e20008000100 */
[----:B-1----:R-:W-:-:S09]  /*0f40*/  UISETP.EQ.U32.AND UP5, UPT, UR7, 0x1, UPT ;  /* 0x000000010700788c */ /* 0x002fd2000bfa2070 */
[----:B--2---:R-:W-:Y:S05]  /*0f50*/  BRA.U !UP5, `(.L_x_15) ;  /* 0x000000010d087547 */ /* 0x004fea000b800000 */
[----:B---3--:R-:W-:Y:S01]  /*0f60*/  UCGABAR_ARV ;  /* 0x00000000000079c7 */ /* 0x008fe20008000000 */
[----:B------:R-:W-:Y:S05]  /*0f70*/  BRA `(.L_x_16) ;  /* 0x0000000000047947 */ /* 0x000fea0003800000 */
.L_x_15:
[----:B---3--:R-:W-:Y:S01]  /*0f80*/  NOP ;  /* 0x0000000000007918 */ /* 0x008fe20000000000 */
.L_x_16:
[----:B------:R-:W1:Y:S01]  /*0f90*/  S2UR UR21, SR_CTAID.X ;  /* 0x00000000001579c3 */ /* 0x000e620000002500 */
[----:B------:R-:W-:-:S05]  /*0fa0*/  CS2R.32 R83, SR_CgaSize ;  /* 0x0000000000537805 */ /* 0x000fca0000008a00 */
[----:B------:R-:W-:-:S05]  /*0fb0*/  IMAD R83, R83, -0xa0, RZ ;  /* 0xffffff6053537824 */ /* 0x000fca00078e02ff */
[----:B------:R-:W-:-:S14]  /*0fc0*/  R2UR UR5, R83 ;  /* 0x00000000530572ca */ /* 0x000fdc00000e0000 */
[----:B------:R-:W2:Y:S01]  /*0fd0*/  LDCU UR5, c[0x0][UR5+0x2b0] ;  /* 0x00005600050577ac */ /* 0x000ea20008000800 */
[----:B------:R-:W-:-:S05]  /*0fe0*/  CS2R.32 R83, SR_CgaSize ;  /* 0x0000000000537805 */ /* 0x000fca0000008a00 */
[----:B------:R-:W-:-:S05]  /*0ff0*/  IMAD R83, R83, -0xa0, RZ ;  /* 0xffffff6053537824 */ /* 0x000fca00078e02ff */
[----:B------:R-:W-:-:S14]  /*1000*/  R2UR UR4, R83 ;  /* 0x00000000530472ca */ /* 0x000fdc00000e0000 */
[----:B------:R-:W3:Y:S01]  /*1010*/  LDCU UR4, c[0x0][UR4+0x2b4] ;  /* 0x00005680040477ac */ /* 0x000ee20008000800 */
[----:B------:R-:W4:Y:S01]  /*1020*/  S2UR UR7, SR_CTAID.Y ;  /* 0x00000000000779c3 */ /* 0x000f220000002600 */
[----:B------:R-:W-:-:S05]  /*1030*/  CS2R.32 R83, SR_CgaSize ;  /* 0x0000000000537805 */ /* 0x000fca0000008a00 */
[----:B------:R-:W-:-:S05]  /*1040*/  IMAD R83, R83, -0xa0, RZ ;  /* 0xffffff6053537824 */ /* 0x000fca00078e02ff */
[----:B------:R-:W-:-:S14]  /*1050*/  R2UR UR8, R83 ;  /* 0x00000000530872ca */ /* 0x000fdc00000e0000 */
[----:B------:R-:W3:Y:S01]  /*1060*/  LDCU UR8, c[0x0][UR8+0x2a0] ;  /* 0x00005400080877ac */ /* 0x000ee20008000800 */
[----:B------:R-:W-:-:S05]  /*1070*/  CS2R.32 R83, SR_CgaSize ;  /* 0x0000000000537805 */ /* 0x000fca0000008a00 */
[----:B------:R-:W-:-:S05]  /*1080*/  IMAD R83, R83, -0xa0, RZ ;  /* 0xffffff6053537824 */ /* 0x000fca00078e02ff */
[----:B------:R-:W-:-:S14]  /*1090*/  R2UR UR9, R83 ;  /* 0x00000000530972ca */ /* 0x000fdc00000e0000 */
[----:B------:R-:W3:Y:S01]  /*10a0*/  LDCU UR9, c[0x0][UR9+0x2a4] ;  /* 0x00005480090977ac */ /* 0x000ee20008000800 */
[----:B------:R-:W3:Y:S01]  /*10b0*/  S2UR UR10, SR_CgaCtaId ;  /* 0x00000000000a79c3 */ /* 0x000ee20000008800 */
[----:B------:R-:W-:Y:S01]  /*10c0*/  UISETP.GT.U32.AND UP0, UPT, UR46, 0xffff, UPT ;  /* 0x0000ffff2e00788c */ /* 0x000fe2000bf04070 */
[----:B------:R-:W3:Y:S01]  /*10d0*/  LDCU UR18, c[0x0][0xb24] ;  /* 0x00016480ff1277ac */ /* 0x000ee20008000800 */
[----:B------:R-:W-:Y:S01]  /*10e0*/  UMOV UR29, 0x5 ;  /* 0x00000005001d7882 */ /* 0x000fe20000000000 */
[----:B-1----:R-:W-:-:S04]  /*10f0*/  I2FP.F32.U32 R2, UR21 ;  /* 0x0000001500027c45 */ /* 0x002fc80008201000 */
[----:B------:R-:W1:Y:S01]  /*1100*/  S2UR UR36, SR_CTAID.Z ;  /* 0x00000000002479c3 */ /* 0x000e620000002700 */
[----:B------:R-:W1:Y:S01]  /*1110*/  LDCU UR42, c[0x0][0xb24] ;  /* 0x00016480ff2a77ac */ /* 0x000e620008000800 */
[----:B--2---:R-:W-:Y:S01]  /*1120*/  FMUL R2, R2, UR5 ;  /* 0x0000000502027c20 */ /* 0x004fe20008400000 */
[----:B------:R-:W-:Y:S01]  /*1130*/  USEL UR5, UR46, 0xffff, !UP0 ;  /* 0x0000ffff2e057887 */ /* 0x000fe2000c000000 */
[----:B----4-:R-:W-:Y:S01]  /*1140*/  I2FP.F32.U32 R0, UR7 ;  /* 0x0000000700007c45 */ /* 0x010fe20008201000 */
[----:B------:R-:W2:Y:S03]  /*1150*/  LDCU UR23, c[0x0][0xb30] ;  /* 0x00016600ff1777ac */ /* 0x000ea60008000800 */
[----:B------:R-:W4:Y:S01]  /*1160*/  F2I.U32.TRUNC.NTZ R2, R2 ;  /* 0x0000000200027305 */ /* 0x000f22000020f000 */
[----:B---3--:R-:W-:Y:S01]  /*1170*/  FMUL R0, R0, UR4 ;  /* 0x0000000400007c20 */ /* 0x008fe20008400000 */
[----:B------:R-:W-:-:S02]  /*1180*/  ULOP3.LUT UR19, UR5, 0xffff, URZ, 0xc0, !UPT ;  /* 0x0000ffff05137892 */ /* 0x000fc4000f8ec0ff */
[----:B------:R-:W-:Y:S02]  /*1190*/  USHF.L.U32 UR28, UR10, 0xb, URZ ;  /* 0x0000000b0a1c7899 */ /* 0x000fe400080006ff */
[----:B------:R-:W-:Y:S02]  /*11a0*/  UISETP.GE.AND UP2, UPT, UR18, 0x1, UPT ;  /* 0x000000011200788c */ /* 0x000fe4000bf46270 */
[----:B------:R-:W3:Y:S01]  /*11b0*/  F2I.U32.TRUNC.NTZ R0, R0 ;  /* 0x0000000000007305 */ /* 0x000ee2000020f000 */
[----:B------:R-:W-:Y:S01]  /*11c0*/  UMOV UR20, UR7 ;  /* 0x0000000700147c82 */ /* 0x000fe20008000000 */
[----:B------:R-:W-:Y:S01]  /*11d0*/  UMOV UR16, UR21 ;  /* 0x0000001500107c82 */ /* 0x000fe20008000000 */
[----:B----4-:R-:W-:Y:S02]  /*11e0*/  R2UR UR4, R2 ;  /* 0x00000000020472ca */ /* 0x010fe400000e0000 */
[----:B------:R-:W-:Y:S02]  /*11f0*/  PRMT R2, RZ, 0x7610, R2 ;  /* 0x00007610ff027816 */ /* 0x000fe40000000002 */
[----:B---3--:R-:W-:-:S02]  /*1200*/  R2UR UR6, R0 ;  /* 0x00000000000672ca */ /* 0x008fc400000e0000 */
[----:B------:R-:W-:-:S07]  /*1210*/  PRMT R0, RZ, 0x7610, R0 ;  /* 0x00007610ff007816 */ /* 0x000fce0000000000 */
[----:B------:R-:W-:-:S04]  /*1220*/  UIADD3 UR5, UPT, UPT, -UR4, URZ, URZ ;  /* 0x000000ff04057290 */ /* 0x000fc8000fffe1ff */
[----:B------:R-:W-:Y:S02]  /*1230*/  UIMAD UR5, UR8, UR5, UR21 ;  /* 0x00000005080572a4 */ /* 0x000fe4000f8e0215 */
[----:B------:R-:W-:-:S04]  /*1240*/  UIADD3 UR4, UPT, UPT, -UR6, URZ, URZ ;  /* 0x000000ff06047290 */ /* 0x000fc8000fffe1ff */
[----:B------:R-:W-:Y:S01]  /*1250*/  IMAD.U32 R83, RZ, RZ, UR5 ;  /* 0x00000005ff537e24 */ /* 0x000fe2000f8e00ff */
[----:B------:R-:W-:-:S06]  /*1260*/  UIMAD UR4, UR9, UR4, UR7 ;  /* 0x00000004090472a4 */ /* 0x000fcc000f8e0207 */
[----:B------:R-:W-:Y:S01]  /*1270*/  IMAD.U32 R82, RZ, RZ, UR4 ;  /* 0x00000004ff527e24 */ /* 0x000fe2000f8e00ff */
[----:B-12---:R-:W-:Y:S06]  /*1280*/  BRA.U UP4, `(.L_x_17) ;  /* 0x0000000104447547 */ /* 0x006fec000b800000 */
[----:B------:R-:W-:Y:S02]  /*1290*/  R2UR UR4, R83 ;  /* 0x00000000530472ca */ /* 0x000fe400000e0000 */
[----:B------:R-:W-:-:S11]  /*12a0*/  R2UR UR8, R82 ;  /* 0x00000000520872ca */ /* 0x000fd600000e0000 */
[----:B------:R-:W-:Y:S02]  /*12b0*/  UISETP.GT.U32.AND UP0, UPT, UR4, 0x1, UPT ;  /* 0x000000010400788c */ /* 0x000fe4000bf04070 */
[----:B------:R-:W-:Y:S02]  /*12c0*/  ULOP3.LUT UR4, UR4, 0xfffffffe, URZ, 0xc0, !UPT ;  /* 0xfffffffe04047892 */ /* 0x000fe4000f8ec0ff */
[----:B------:R-:W-:Y:S02]  /*12d0*/  UISETP.NE.AND UP1, UPT, UR8, URZ, UP0 ;  /* 0x000000ff0800728c */ /* 0x000fe40008725270 */
[----:B------:R-:W-:Y:S02]  /*12e0*/  UISETP.NE.AND UP0, UPT, UR8, 0x1, UP0 ;  /* 0x000000010800788c */ /* 0x000fe40008705270 */
[----:B------:R-:W-:Y:S02]  /*12f0*/  USEL UR7, URZ, 0x1, UP1 ;  /* 0x00000001ff077887 */ /* 0x000fe40008800000 */
[----:B------:R-:W-:-:S02]  /*1300*/  USEL UR6, URZ, 0x4, UP0 ;  /* 0x00000004ff067887 */ /* 0x000fc40008000000 */
[----:B------:R-:W-:Y:S02]  /*1310*/  USEL UR5, URZ, 0x2, UP1 ;  /* 0x00000002ff057887 */ /* 0x000fe40008800000 */
[----:B------:R-:W-:Y:S02]  /*1320*/  ULEA UR4, UR8, UR4, 0x1 ;  /* 0x0000000408047291 */ /* 0x000fe4000f8e08ff */
[----:B------:R-:W-:Y:S02]  /*1330*/  USEL UR8, URZ, 0x8, UP0 ;  /* 0x00000008ff087887 */ /* 0x000fe40008000000 */
[----:B------:R-:W-:-:S03]  /*1340*/  UIADD3 UR5, UPT, UPT, UR5, UR6, UR7 ;  /* 0x0000000605057290 */ /* 0x000fc6000fffe007 */
[----:B------:R-:W-:Y:S01]  /*1350*/  UMOV UR6, 0x3 ;  /* 0x0000000300067882 */ /* 0x000fe20000000000 */
[----:B------:R-:W-:Y:S02]  /*1360*/  UIADD3 UR5, UPT, UPT, UR5, UR8, URZ ;  /* 0x0000000805057290 */ /* 0x000fe4000fffe0ff */
[----:B------:R-:W-:-:S04]  /*1370*/  USHF.L.U32 UR4, UR6, UR4, URZ ;  /* 0x0000000406047299 */ /* 0x000fc800080006ff */
[----:B------:R-:W-:Y:S02]  /*1380*/  IMAD.U32 R2, RZ, RZ, UR5 ;  /* 0x00000005ff027e24 */ /* 0x000fe4000f8e00ff */
[----:B------:R-:W-:Y:S02]  /*1390*/  IMAD.U32 R0, RZ, RZ, UR4 ;  /* 0x00000004ff007e24 */ /* 0x000fe4000f8e00ff */
.L_x_17:
[----:B------:R-:W-:Y:S05]  /*13a0*/  BRA.U !UP2, `(.L_x_18) ;  /* 0x000000010ad07547 */ /* 0x000fea000b800000 */
[----:B------:R-:W1:Y:S01]  /*13b0*/  LDCU.128 UR24, c[0x0][0xb10] ;  /* 0x00016200ff1877ac */ /* 0x000e620008000c00 */
[----:B------:R-:W2:Y:S01]  /*13c0*/  LDCU UR12, c[0x0][0x370] ;  /* 0x00006e00ff0c77ac */ /* 0x000ea20008000800 */
[----:B------:R-:W3:Y:S01]  /*13d0*/  LDCU UR5, c[0x0][0x374] ;  /* 0x00006e80ff0577ac */ /* 0x000ee20008000800 */
[----:B------:R-:W4:Y:S01]  /*13e0*/  LDCU UR22, c[0x0][0xb0c] ;  /* 0x00016180ff1677ac */ /* 0x000f220008000800 */
[----:B------:R-:W4:Y:S01]  /*13f0*/  LDCU UR4, c[0x0][0xb20] ;  /* 0x00016400ff0477ac */ /* 0x000f220008000800 */
[----:B------:R-:W4:Y:S01]  /*1400*/  LDCU.64 UR16, c[0x0][0xb28] ;  /* 0x00016500ff1077ac */ /* 0x000f220008000a00 */
[----:B-1----:R-:W-:Y:S02]  /*1410*/  UISETP.NE.AND UP0, UPT, UR26, 0x1, UPT ;  /* 0x000000011a00788c */ /* 0x002fe4000bf05270 */
[----:B---3--:R-:W-:Y:S02]  /*1420*/  UIMAD.WIDE.U32 UR6, UR5, UR27, URZ ;  /* 0x0000001b050672a5 */ /* 0x008fe4000f8e00ff */
[----:B--2---:R-:W-:-:S02]  /*1430*/  UIMAD.WIDE.U32 UR8, UR12, UR24, URZ ;  /* 0x000000180c0872a5 */ /* 0x004fc4000f8e00ff */
[----:B----4-:R-:W-:Y:S02]  /*1440*/  UISETP.NE.AND UP1, UPT, UR22, 0x1, UPT ;  /* 0x000000011600788c */ /* 0x010fe4000bf25270 */
[----:B------:R-:W-:Y:S01]  /*1450*/  UISETP.NE.AND UP2, UPT, UR18, 0x1, UPT ;  /* 0x000000011200788c */ /* 0x000fe2000bf45270 */
[----:B------:R-:W-:Y:S02]  /*1460*/  UMOV UR6, UR7 ;  /* 0x0000000700067c82 */ /* 0x000fe40008000000 */
[----:B------:R-:W-:Y:S01]  /*1470*/  UMOV UR8, UR9 ;  /* 0x0000000900087c82 */ /* 0x000fe20008000000 */
[----:B------:R-:W-:Y:S02]  /*1480*/  @UP0 USHF.R.U32.HI UR5, URZ, UR4, UR6 ;  /* 0x00000004ff050299 */ /* 0x000fe40008011606 */
[----:B------:R-:W-:Y:S02]  /*1490*/  UIMAD.WIDE.U32 UR14, UR20, UR27, URZ ;  /* 0x0000001b140e72a5 */ /* 0x000fe4000f8e00ff */
[----:B------:R-:W-:-:S02]  /*14a0*/  UIMAD.WIDE.U32 UR6, UR5, UR16, URZ ;  /* 0x00000010050672a5 */ /* 0x000fc4000f8e00ff */
[----:B------:R-:W-:Y:S02]  /*14b0*/  @UP1 USHF.R.U32.HI UR12, URZ, UR25, UR8 ;  /* 0x00000019ff0c1299 */ /* 0x000fe40008011608 */
[----:B------:R-:W-:Y:S02]  /*14c0*/  UIMAD.WIDE.U32 UR10, UR21, UR24, URZ ;  /* 0x00000018150a72a5 */ /* 0x000fe4000f8e00ff */
[----:B------:R-:W-:Y:S01]  /*14d0*/  UIMAD.WIDE.U32 UR8, UR12, UR16, URZ ;  /* 0x000000100c0872a5 */ /* 0x000fe2000f8e00ff */
[----:B------:R-:W-:Y:S01]  /*14e0*/  UMOV UR14, UR15 ;  /* 0x0000000f000e7c82 */ /* 0x000fe20008000000 */
[----:B------:R-:W-:Y:S01]  /*14f0*/  UMOV UR6, UR7 ;  /* 0x0000000700067c82 */ /* 0x000fe20008000000 */
[----:B------:R-:W-:Y:S02]  /*1500*/  USHF.R.U32.HI UR14, URZ, UR4, UR14 ;  /* 0x00000004ff0e7299 */ /* 0x000fe4000801160e */
[----:B------:R-:W-:Y:S01]  /*1510*/  @UP2 USHF.R.U32.HI UR5, URZ, UR17, UR6 ;  /* 0x00000011ff052299 */ /* 0x000fe20008011606 */
[----:B------:R-:W-:-:S02]  /*1520*/  UMOV UR10, UR11 ;  /* 0x0000000b000a7c82 */ /* 0x000fc40008000000 */
[----:B------:R-:W-:Y:S01]  /*1530*/  UMOV UR6, UR9 ;  /* 0x0000000900067c82 */ /* 0x000fe20008000000 */
[----:B------:R-:W-:Y:S02]  /*1540*/  USHF.R.U32.HI UR10, URZ, UR25, UR10 ;  /* 0x00000019ff0a7299 */ /* 0x000fe4000801160a */
[----:B------:R-:W-:Y:S02]  /*1550*/  @UP2 USHF.R.U32.HI UR12, URZ, UR17, UR6 ;  /* 0x00000011ff0c2299 */ /* 0x000fe40008011606 */
[----:B------:R-:W-:Y:S02]  /*1560*/  USEL UR4, UR20, UR14, !UP0 ;  /* 0x0000000e14047287 */ /* 0x000fe4000c000000 */
[----:B------:R-:W-:Y:S02]  /*1570*/  UIMAD UR6, UR5, UR18, URZ ;  /* 0x00000012050672a4 */ /* 0x000fe4000f8e02ff */
[----:B------:R-:W-:Y:S02]  /*1580*/  USEL UR5, UR21, UR10, !UP1 ;  /* 0x0000000a15057287 */ /* 0x000fe4000c800000 */
[----:B------:R-:W-:-:S02]  /*1590*/  UIMAD UR8, UR12, UR18, URZ ;  /* 0x000000120c0872a4 */ /* 0x000fc4000f8e02ff */
[----:B------:R-:W-:Y:S02]  /*15a0*/  UISETP.GE.AND UP0, UPT, UR4, UR6, UPT ;  /* 0x000000060400728c */ /* 0x000fe4000bf06270 */
[----:B------:R-:W-:Y:S02]  /*15b0*/  UIMAD.WIDE.U32 UR6, UR4, UR16, URZ ;  /* 0x00000010040672a5 */ /* 0x000fe4000f8e00ff */
[----:B------:R-:W-:Y:S02]  /*15c0*/  UISETP.GE.OR UP0, UPT, UR5, UR8, UP0 ;  /* 0x000000080500728c */ /* 0x000fe40008706670 */
[----:B------:R-:W-:Y:S02]  /*15d0*/  UIMAD.WIDE.U32 UR8, UR5, UR16, URZ ;  /* 0x00000010050872a5 */ /* 0x000fe4000f8e00ff */
[----:B------:R-:W-:Y:S02]  /*15e0*/  USHF.R.U32.HI UR7, URZ, UR17, UR7 ;  /* 0x00000011ff077299 */ /* 0x000fe40008011607 */
[----:B------:R-:W-:-:S02]  /*15f0*/  UIADD3 UR10, UPT, UPT, -UR4, URZ, URZ ;  /* 0x000000ff040a7290 */ /* 0x000fc4000fffe1ff */
[----:B------:R-:W-:Y:S02]  /*1600*/  USEL UR7, UR4, UR7, !UP2 ;  /* 0x0000000704077287 */ /* 0x000fe4000d000000 */
[----:B------:R-:W-:Y:S01]  /*1610*/  UIADD3 UR16, UPT, UPT, -UR5, URZ, URZ ;  /* 0x000000ff05107290 */ /* 0x000fe2000fffe1ff */
[----:B------:R-:W-:Y:S01]  /*1620*/  @!UP0 UMOV UR6, UR9 ;  /* 0x0000000900068c82 */ /* 0x000fe20008000000 */
[----:B------:R-:W-:Y:S02]  /*1630*/  UIADD3 UR8, UPT, UPT, -UR7, URZ, URZ ;  /* 0x000000ff07087290 */ /* 0x000fe4000fffe1ff */
[----:B------:R-:W-:Y:S02]  /*1640*/  @!UP0 USHF.R.U32.HI UR6, URZ, UR17, UR6 ;  /* 0x00000011ff068299 */ /* 0x000fe40008011606 */
[----:B------:R-:W-:Y:S02]  /*1650*/  UIMAD UR8, UR18, UR8, UR4 ;  /* 0x00000008120872a4 */ /* 0x000fe4000f8e0204 */
[----:B------:R-:W-:-:S02]  /*1660*/  @!UP0 USEL UR6, UR5, UR6, !UP2 ;  /* 0x0000000605068287 */ /* 0x000fc4000d000000 */
[----:B------:R-:W-:Y:S02]  /*1670*/  UIMAD UR20, UR26, UR10, UR20 ;  /* 0x0000000a1a1472a4 */ /* 0x000fe4000f8e0214 */
[----:B------:R-:W-:Y:S02]  /*1680*/  @!UP0 UIADD3 UR7, UPT, UPT, UR7, -UR6, URZ ;  /* 0x8000000607078290 */ /* 0x000fe4000fffe0ff */
[----:B------:R-:W-:Y:S02]  /*1690*/  @!UP0 UIMAD UR6, UR8, UR12, UR6 ;  /* 0x0000000c080682a4 */ /* 0x000fe4000f8e0206 */
[----:B------:R-:W-:Y:S02]  /*16a0*/  @!UP0 UIMAD UR4, UR7, UR18, UR5 ;  /* 0x00000012070482a4 */ /* 0x000fe4000f8e0205 */
[----:B------:R-:W-:Y:S02]  /*16b0*/  UIMAD UR16, UR22, UR16, UR21 ;  /* 0x00000010161072a4 */ /* 0x000fe4000f8e0215 */
[----:B------:R-:W-:Y:S01]  /*16c0*/  UIMAD UR20, UR4, UR26, UR20 ;  /* 0x0000001a041472a4 */ /* 0x000fe2000f8e0214 */
[----:B------:R-:W-:-:S02]  /*16d0*/  @!UP0 UMOV UR5, UR6 ;  /* 0x0000000600058c82 */ /* 0x000fc40008000000 */
[----:B------:R-:W-:-:S12]  /*16e0*/  UIMAD UR16, UR5, UR22, UR16 ;  /* 0x00000016051072a4 */ /* 0x000fd8000f8e0210 */
.L_x_18:
[----:B------:R-:W-:Y:S02]  /*16f0*/  UISETP.NE.AND UP1, UPT, UR23, 0x1, UPT ;  /* 0x000000011700788c */ /* 0x000fe4000bf25270 */
[----:B------:R-:W-:Y:S02]  /*1700*/  UISETP.NE.AND UP0, UPT, UR13, 0x2, UPT ;  /* 0x000000020d00788c */ /* 0x000fe4000bf05270 */
[----:B------:R-:W-:Y:S02]  /*1710*/  ULOP3.LUT UR28, UR28, 0x1000, URZ, 0xc0, !UPT ;  /* 0x000010001c1c7892 */ /* 0x000fe4000f8ec0ff */
[----:B------:R-:W-:-:S03]  /*1720*/  USHF.L.U32 UR24, UR29, UR19, URZ ;  /* 0x000000131d187299 */ /* 0x000fc600080006ff */
[----:B------:R-:W-:Y:S09]  /*1730*/  BRA.U UP1, `(.L_x_19) ;  /* 0x0000000101447547 */ /* 0x000ff2000b800000 */
[----:B------:R-:W1:Y:S01]  /*1740*/  LDCU.128 UR8, c[0x0][0xb10] ;  /* 0x00016200ff0877ac */ /* 0x000e620008000c00 */
[----:B------:R-:W2:Y:S01]  /*1750*/  LDCU UR12, c[0x0][0xb0c] ;  /* 0x00016180ff0c77ac */ /* 0x000ea20008000800 */
[----:B------:R-:W3:Y:S01]  /*1760*/  LDCU UR14, c[0x0][0xb20] ;  /* 0x00016400ff0e77ac */ /* 0x000ee20008000800 */
[----:B-1----:R-:W-:Y:S02]  /*1770*/  UIMAD.WIDE.U32 UR6, UR16, UR8, URZ ;  /* 0x00000008100672a5 */ /* 0x002fe4000f8e00ff */
[----:B------:R-:W-:Y:S02]  /*1780*/  UIMAD.WIDE.U32 UR4, UR20, UR11, URZ ;  /* 0x0000000b140472a5 */ /* 0x000fe4000f8e00ff */
[----:B--2---:R-:W-:Y:S02]  /*1790*/  UISETP.NE.AND UP2, UPT, UR12, 0x1, UPT ;  /* 0x000000010c00788c */ /* 0x004fe4000bf45270 */
[----:B------:R-:W-:Y:S01]  /*17a0*/  UISETP.NE.AND UP1, UPT, UR10, 0x1, UPT ;  /* 0x000000010a00788c */ /* 0x000fe2000bf25270 */
[----:B------:R-:W-:-:S02]  /*17b0*/  UMOV UR6, UR7 ;  /* 0x0000000700067c82 */ /* 0x000fc40008000000 */
[----:B------:R-:W-:Y:S01]  /*17c0*/  UMOV UR4, UR5 ;  /* 0x0000000500047c82 */ /* 0x000fe20008000000 */
[----:B------:R-:W-:Y:S02]  /*17d0*/  USHF.R.U32.HI UR6, URZ, UR9, UR6 ;  /* 0x00000009ff067299 */ /* 0x000fe40008011606 */
[----:B---3--:R-:W-:Y:S02]  /*17e0*/  USHF.R.U32.HI UR4, URZ, UR14, UR4 ;  /* 0x0000000eff047299 */ /* 0x008fe40008011604 */
[----:B------:R-:W-:Y:S02]  /*17f0*/  USEL UR5, UR16, UR6, !UP2 ;  /* 0x0000000610057287 */ /* 0x000fe4000d000000 */
[----:B------:R-:W-:-:S04]  /*1800*/  USEL UR4, UR20, UR4, !UP1 ;  /* 0x0000000414047287 */ /* 0x000fc8000c800000 */
[----:B------:R-:W-:Y:S02]  /*1810*/  UIADD3 UR6, UPT, UPT, -UR4, UR5, URZ ;  /* 0x0000000504067290 */ /* 0x000fe4000fffe1ff */
[----:B------:R-:W-:Y:S02]  /*1820*/  UIADD3 UR4, UPT, UPT, UR4, -UR5, URZ ;  /* 0x8000000504047290 */ /* 0x000fe4000fffe0ff */
[----:B------:R-:W-:Y:S02]  /*1830*/  UIMAD UR20, UR6, UR10, UR20 ;  /* 0x0000000a061472a4 */ /* 0x000fe4000f8e0214 */
[----:B------:R-:W-:-:S12]  /*1840*/  UIMAD UR16, UR4, UR12, UR16 ;  /* 0x0000000c041072a4 */ /* 0x000fd8000f8e0210 */
.L_x_19:
[----:B------:R-:W-:Y:S05]  /*1850*/  BRA.U !UP5, `(.L_x_20) ;  /* 0x000000010d0c7547 */ /* 0x000fea000b800000 */
[----:B------:R-:W-:Y:S01]  /*1860*/  UCGABAR_WAIT ;  /* 0x0000000000007dc7 */ /* 0x000fe20008000000 */
[----:B------:R-:W-:Y:S01]  /*1870*/  CCTL.IVALL ;  /* 0x00000000ff00798f */ /* 0x000fe20002000000 */
[----:B------:R-:W-:Y:S05]  /*1880*/  BRA `(.L_x_21) ;  /* 0x0000000000047947 */ /* 0x000fea0003800000 */
.L_x_20:
[----:B------:R-:W-:Y:S06]  /*1890*/  BAR.SYNC.DEFER_BLOCKING 0x0 ;  /* 0x0000000000007b1d */ /* 0x000fec0000010000 */
.L_x_21:
[----:B------:R-:W-:Y:S05]  /*18a0*/  BRA.U UP0, `(.L_x_22) ;  /* 0x0000001500807547 */ /* 0x000fea000b800000 */
[----:B------:R-:W1:Y:S01]  /*18b0*/  LDCU UR6, c[0x0][0x38c] ;  /* 0x00007180ff0677ac */ /* 0x000e620008000800 */
[----:B------:R-:W2:Y:S01]  /*18c0*/  S2UR UR9, SR_CgaCtaId ;  /* 0x00000000000979c3 */ /* 0x000ea20000008800 */
[----:B------:R-:W-:Y:S01]  /*18d0*/  PLOP3.LUT P1, PT, PT, PT, UP3, 0x80, 0x8 ;  /* 0x000000000008781c */ /* 0x000fe20003f2f038 */
[----:B------:R-:W-:Y:S01]  /*18e0*/  IMAD.MOV.U32 R12, RZ, RZ, 0x1 ;  /* 0x00000001ff0c7424 */ /* 0x000fe200078e00ff */
[----:B------:R-:W-:Y:S01]  /*18f0*/  UMOV UR8, 0x400 ;  /* 0x0000040000087882 */ /* 0x000fe20000000000 */
[----:B------:R-:W-:Y:S01]  /*1900*/  UISETP.NE.AND UP1, UPT, UR13, URZ, UPT ;  /* 0x000000ff0d00728c */ /* 0x000fe2000bf25270 */
[----:B------:R-:W-:Y:S01]  /*1910*/  ISETP.NE.AND P2, PT, R3, RZ, P3 ;  /* 0x000000ff0300720c */ /* 0x000fe20001f45270 */
[----:B------:R-:W-:Y:S01]  /*1920*/  USHF.L.U32 UR7, UR21, 0x7, URZ ;  /* 0x0000000715077899 */ /* 0x000fe200080006ff */
[----:B------:R-:W-:Y:S01]  /*1930*/  PLOP3.LUT P1, PT, P1, PT, PT, 0x8, 0x80 ;  /* 0x000000000080781c */ /* 0x000fe20000f2e170 */
[----:B------:R-:W-:Y:S01]  /*1940*/  USHF.L.U32 UR46, UR21, 0x6, URZ ;  /* 0x00000006152e7899 */ /* 0x000fe200080006ff */
[----:B------:R-:W-:Y:S01]  /*1950*/  CS2R R10, SRZ ;  /* 0x00000000000a7805 */ /* 0x000fe2000001ff00 */
[----:B------:R-:W-:Y:S01]  /*1960*/  IMAD.MOV.U32 R9, RZ, RZ, RZ ;  /* 0x000000ffff097224 */ /* 0x000fe200078e00ff */
[----:B------:R-:W3:Y:S01]  /*1970*/  LDCU UR39, c[0x0][0x370] ;  /* 0x00006e00ff2777ac */ /* 0x000ee20008000800 */
[----:B------:R-:W-:Y:S01]  /*1980*/  IMAD.MOV.U32 R8, RZ, RZ, 0x1 ;  /* 0x00000001ff087424 */ /* 0x000fe200078e00ff */
[----:B------:R-:W4:Y:S01]  /*1990*/  LDCU.64 UR26, c[0x0][0x348] ;  /* 0x00006900ff1a77ac */ /* 0x000f220008000a00 */
[----:B-1----:R-:W-:-:S02]  /*19a0*/  UIADD3 UR5, UPT, UPT, UR6, 0x3f, URZ ;  /* 0x0000003f06057890 */ /* 0x002fc4000fffe0ff */
[----:B------:R-:W-:Y:S02]  /*19b0*/  UIADD3 UR47, UPT, UPT, UR6, 0x7e, URZ ;  /* 0x0000007e062f7890 */ /* 0x000fe4000fffe0ff */
[----:B------:R-:W-:Y:S02]  /*19c0*/  USHF.R.S32.HI UR4, URZ, 0x1f, UR5 ;  /* 0x0000001fff047899 */ /* 0x000fe40008011405 */
[----:B--2---:R-:W-:Y:S02]  /*19d0*/  ULEA UR13, UR9, UR8, 0x18 ;  /* 0x00000008090d7291 */ /* 0x004fe4000f8ec0ff */
[----:B------:R-:W-:Y:S02]  /*19e0*/  ULEA.HI UR4, UR4, UR5, URZ, 0x6 ;  /* 0x0000000504047291 */ /* 0x000fe4000f8f30ff */
[----:B------:R-:W-:Y:S02]  /*19f0*/  ULOP3.LUT UR5, UR7, 0x80, URZ, 0xc0, !UPT ;  /* 0x0000008007057892 */ /* 0x000fe4000f8ec0ff */
[----:B------:R-:W-:-:S02]  /*1a00*/  USHF.R.S32.HI UR41, URZ, 0x6, UR4 ;  /* 0x00000006ff297899 */ /* 0x000fc40008011404 */
[----:B------:R-:W-:Y:S02]  /*1a10*/  UIADD3 UR4, UPT, UPT, UR6, -0x1, URZ ;  /* 0xffffffff06047890 */ /* 0x000fe4000fffe0ff */
[----:B------:R-:W-:Y:S02]  /*1a20*/  UISETP.LT.U32.AND UP0, UPT, UR41, 0x8, UPT ;  /* 0x000000082900788c */ /* 0x000fe4000bf01070 */
[----:B------:R-:W-:Y:S02]  /*1a30*/  UISETP.GE.U32.AND UP2, UPT, UR4, -0x7f, UPT ;  /* 0xffffff810400788c */ /* 0x000fe4000bf46070 */
[----:B------:R-:W-:Y:S02]  /*1a40*/  USEL UR40, UR41, 0x8, UP0 ;  /* 0x0000000829287887 */ /* 0x000fe40008000000 */
[----:B------:R-:W-:Y:S02]  /*1a50*/  ULEA UR30, UR28, UR13, 0x1 ;  /* 0x0000000d1c1e7291 */ /* 0x000fe4000f8e08ff */
[----:B------:R-:W-:Y:S01]  /*1a60*/  UIADD3 UR4, UPT, UPT, UR40, -0x1, URZ ;  /* 0xffffffff28047890 */ /* 0x000fe2000fffe0ff */
[----:B------:R-:W1:Y:S04]  /*1a70*/  LDCU UR38, c[0x0][0x374] ;  /* 0x00006e80ff2677ac */ /* 0x000e680008000800 */
[----:B------:R-:W-:-:S02]  /*1a80*/  @UP2 UIADD3 UR4, UPT, UPT, UR40, URZ, URZ ;  /* 0x000000ff28042290 */ /* 0x000fc4000fffe0ff */
[----:B------:R-:W-:Y:S02]  /*1a90*/  ULOP3.LUT UR46, UR46, 0x40, URZ, 0xc0, !UPT ;  /* 0x000000402e2e7892 */ /* 0x000fe4000f8ec0ff */
[----:B------:R-:W-:Y:S02]  /*1aa0*/  USEL UR21, UR48, 0x2, UP1 ;  /* 0x0000000230157887 */ /* 0x000fe40008800000 */
[----:B------:R-:W-:Y:S02]  /*1ab0*/  ULEA.HI UR45, UR28, UR5, URZ, 0x1a ;  /* 0x000000051c2d7291 */ /* 0x000fe4000f8fd0ff */
[----:B------:R-:W-:Y:S02]  /*1ac0*/  UIADD3 UR30, UPT, UPT, UR30, 0x8400, URZ ;  /* 0x000084001e1e7890 */ /* 0x000fe4000fffe0ff */
[----:B------:R-:W-:Y:S02]  /*1ad0*/  UIADD3 UR44, UPT, UPT, UR41, -UR40, URZ ;  /* 0x80000028292c7290 */ /* 0x000fe4000fffe0ff */
[----:B------:R-:W-:-:S02]  /*1ae0*/  UIADD3 UR29, UPT, UPT, UR4, 0x1, URZ ;  /* 0x00000001041d7890 */ /* 0x000fc4000fffe0ff */
[----:B------:R-:W-:Y:S01]  /*1af0*/  UIADD3 UR43, UPT, UPT, -UR4, URZ, URZ ;  /* 0x000000ff042b7290 */ /* 0x000fe2000fffe1ff */
[----:B-1-34-:R-:W-:-:S11]  /*1b00*/  UMOV UR6, URZ ;  /* 0x000000ff00067c82 */ /* 0x01afd60008000000 */
.L_x_42:
[----:B-1----:R-:W1:Y:S02]  /*1b10*/  S2UR UR4, SR_CgaCtaId ;  /* 0x00000000000479c3 */ /* 0x002e640000008800 */
[----:B-1----:R-:W-:-:S09]  /*1b20*/  UISETP.NE.AND UP0, UPT, UR4, URZ, UPT ;  /* 0x000000ff0400728c */ /* 0x002fd2000bf05270 */
[----:B------:R-:W-:Y:S05]  /*1b30*/  BRA.U UP0, `(.L_x_23) ;  /* 0x0000000100287547 */ /* 0x000fea000b800000 */
[----:B------:R-:W-:Y:S02]  /*1b40*/  LEA R0, R9, UR13, 0x3 ;  /* 0x0000000d09007c11 */ /* 0x000fe4000f8e18ff */
[----:B------:R-:W-:-:S04]  /*1b50*/  SHF.L.U32 R3, R8, 0x1f, RZ ;  /* 0x0000001f08037819 */ /* 0x000fc800000006ff */
[----:B------:R-:W1:Y:S02]  /*1b60*/  SYNCS.PHASECHK.TRANS64.TRYWAIT P0, [R0+URZ+0x140], R3 ;  /* 0x00014003000075a7 */ /* 0x000e6400080011ff */
[----:B-1----:R-:W-:Y:S05]  /*1b70*/  @!P0 BRA `(.L_x_24) ;  /* 0x0000008000908947 */ /* 0x002fea0003800000 */
.L_x_153:
[----:B------:R2:W-:Y:S01]  /*1b80*/  SYNCS.ARRIVE.TRANS64.A1T0 RZ, [R0+URZ+0x130], RZ ;  /* 0x000130ff00ff79a7 */ /* 0x0005e200081000ff */
[----:B------:R-:W-:-:S05]  /*1b90*/  VIADD R9, R9, 0x1 ;  /* 0x0000000109097836 */ /* 0x000fca0000000000 */
[----:B------:R-:W-:-:S04]  /*1ba0*/  ISETP.NE.AND P0, PT, R9, 0x2, PT ;  /* 0x000000020900780c */ /* 0x000fc80003f05270 */
[----:B-1----:R-:W-:Y:S02]  /*1bb0*/  SEL R3, RZ, 0x1, P0 ;  /* 0x00000001ff037807 */ /* 0x002fe40000000000 */
[----:B------:R-:W-:Y:S02]  /*1bc0*/  SEL R9, R9, RZ, P0 ;  /* 0x000000ff09097207 */ /* 0x000fe40000000000 */
[----:B------:R-:W-:-:S07]  /*1bd0*/  LOP3.LUT R8, R8, R3, RZ, 0x3c, !PT ;  /* 0x0000000308087212 */ /* 0x000fce00078e3cff */
.L_x_23:
[----:B------:R-:W-:Y:S01]  /*1be0*/  ULEA UR4, UR6, UR13, 0x3 ;  /* 0x0000000d06047291 */ /* 0x000fe2000f8e18ff */
[----:B--2---:R-:W-:Y:S01]  /*1bf0*/  SHF.L.U32 R0, R12, 0x1f, RZ ;  /* 0x0000001f0c007819 */ /* 0x004fe200000006ff */
[----:B------:R-:W-:Y:S02]  /*1c00*/  UISETP.GE.U32.AND UP0, UPT, UR47, 0x7f, UPT ;  /* 0x0000007f2f00788c */ /* 0x000fe4000bf06070 */
[----:B------:R-:W-:Y:S01]  /*1c10*/  ULEA UR11, UR20, UR46, 0x7 ;  /* 0x0000002e140b7291 */ /* 0x000fe2000f8e38ff */
[----:B------:R-:W-:-:S04]  /*1c20*/  UMOV UR7, URZ ;  /* 0x000000ff00077c82 */ /* 0x000fc80008000000 */
[----:B------:R1:W2:Y:S01]  /*1c30*/  SYNCS.PHASECHK.TRANS64.TRYWAIT P0, [UR4+0x40], R0 ;  /* 0x00004000ff0075a7 */ /* 0x0002a20008001104 */
[----:B------:R-:W-:-:S04]  /*1c40*/  ULEA.HI UR4, UR16, UR16, URZ, 0x1 ;  /* 0x0000001010047291 */ /* 0x000fc8000f8f08ff */
[----:B------:R-:W-:-:S04]  /*1c50*/  USHF.L.U32 UR4, UR4, 0x7, URZ ;  /* 0x0000000704047899 */ /* 0x000fc800080006ff */
[----:B------:R-:W-:-:S04]  /*1c60*/  ULOP3.LUT UR35, UR4, 0xffffff00, URZ, 0xc0, !UPT ;  /* 0xffffff0004237892 */ /* 0x000fc8000f8ec0ff */
[----:B------:R-:W-:Y:S01]  /*1c70*/  UIADD3 UR35, UPT, UPT, UR45, UR35, URZ ;  /* 0x000000232d237290 */ /* 0x000fe2000fffe0ff */
[----:B------:R-:W-:Y:S11]  /*1c80*/  BRA.U !UP0, `(.L_x_25) ;  /* 0x0000000108c87547 */ /* 0x000ff6000b800000 */
[----:B------:R-:W-:Y:S01]  /*1c90*/  UMOV UR16, UR43 ;  /* 0x0000002b00107c82 */ /* 0x000fe20008000000 */
[----:B------:R-:W-:Y:S01]  /*1ca0*/  UMOV UR4, UR6 ;  /* 0x0000000600047c82 */ /* 0x000fe20008000000 */
[----:B------:R-:W-:-:S05]  /*1cb0*/  UMOV UR34, URZ ;  /* 0x000000ff00227c82 */ /* 0x000fca0008000000 */
.L_x_31:
[----:B------:R-:W-:Y:S01]  /*1cc0*/  ULEA UR33, UR4, UR13, 0x3 ;  /* 0x0000000d04217291 */ /* 0x000fe2000f8e18ff */
[----:B------:R-:W-:Y:S01]  /*1cd0*/  @P3 MOV R2, 0xc000 ;  /* 0x0000c00000023802 */ /* 0x000fe20000000f00 */
[----:B--234-:R-:W-:Y:S10]  /*1ce0*/  @P0 BRA `(.L_x_26) ;  /* 0x00000000000c0947 */ /* 0x01cff40003800000 */
[----:B------:R-:W-:-:S04]  /*1cf0*/  SHF.L.U32 R3, R12, 0x1f, RZ ;  /* 0x0000001f0c037819 */ /* 0x000fc800000006ff */
[----:B------:R-:W2:Y:S02]  /*1d00*/  SYNCS.PHASECHK.TRANS64.TRYWAIT P0, [UR33+0x40], R3 ;  /* 0x00004003ff0075a7 */ /* 0x000ea40008001121 */
[----:B--2---:R-:W-:Y:S05]  /*1d10*/  @!P0 BRA `(.L_x_27) ;  /* 0x00000080003c8947 */ /* 0x004fea0003800000 */
.L_x_26:
[----:B------:R2:W-:Y:S01]  /*1d20*/  @P3 SYNCS.ARRIVE.TRANS64 RZ, [UR33], R2 ;  /* 0x00000002ffff39a7 */ /* 0x0005e20008000021 */
[----:B------:R-:W-:Y:S02]  /*1d30*/  ULOP3.LUT UR5, UR21, 0x2, URZ, 0xfc, !UPT ;  /* 0x0000000215057892 */ /* 0x000fe4000f8efcff */
[----:B------:R-:W-:Y:S02]  /*1d40*/  UIADD3 UR16, UPT, UPT, UR16, 0x1, URZ ;  /* 0x0000000110107890 */ /* 0x000fe4000fffe0ff */
[----:B------:R-:W-:Y:S02]  /*1d50*/  UISETP.NE.AND UP0, UPT, UR5, 0x2, UPT ;  /* 0x000000020500788c */ /* 0x000fe4000bf05270 */
[----:B------:R-:W-:-:S07]  /*1d60*/  UISETP.NE.AND UP2, UPT, UR16, 0x1, UPT ;  /* 0x000000011000788c */ /* 0x000fce000bf45270 */
[----:B------:R-:W-:Y:S05]  /*1d70*/  BRA.U UP0, `(.L_x_28) ;  /* 0x0000000100047547 */ /* 0x000fea000b800000 */
[----:B------:R-:W-:Y:S05]  /*1d80*/  BPT.TRAP 0x1 ;  /* 0x000000040000795c */ /* 0x000fea0000300000 */
.L_x_28:
[----:B------:R-:W-:Y:S04]  /*1d90*/  BSSY.RECONVERGENT B0, `(.L_x_29) ;  /* 0x0000003000007945 */ /* 0x000fe80003800200 */
[----:B------:R-:W-:Y:S05]  /*1da0*/  @!P2 BRA `(.L_x_30) ;  /* 0x000000000004a947 */ /* 0x000fea0003800000 */
[----:B------:R-:W-:Y:S05]  /*1db0*/  BPT.TRAP 0x1 ;  /* 0x000000040000795c */ /* 0x000fea0000300000 */
.L_x_30:
[----:B------:R-:W-:Y:S05]  /*1dc0*/  BSYNC.RECONVERGENT B0 ;  /* 0x0000000000007941 */ /* 0x000fea0003800200 */
.L_x_29:
[----:B------:R-:W-:Y:S02]  /*1dd0*/  UIADD3 UR5, UPT, UPT, UR4, 0x1, URZ ;  /* 0x0000000104057890 */ /* 0x000fe4000fffe0ff */
[----:B------:R-:W-:Y:S02]  /*1de0*/  USHF.L.U32 UR8, UR4, 0xd, URZ ;  /* 0x0000000d04087899 */ /* 0x000fe400080006ff */
[----:B------:R-:W-:Y:S02]  /*1df0*/  UISETP.NE.AND UP0, UPT, UR5, 0x8, UPT ;  /* 0x000000080500788c */ /* 0x000fe4000bf05270 */
[----:B------:R-:W-:Y:S02]  /*1e00*/  ULOP3.LUT UR32, UR8, UR28, URZ, 0xfc, !UPT ;  /* 0x0000001c08207292 */ /* 0x000fe4000f8efcff */
[----:B------:R-:W-:Y:S02]  /*1e10*/  USEL UR7, URZ, 0x1, UP0 ;  /* 0x00000001ff077887 */ /* 0x000fe40008000000 */
[----:B------:R-:W-:-:S02]  /*1e20*/  USEL UR6, UR5, URZ, UP0 ;  /* 0x000000ff05067287 */ /* 0x000fc40008000000 */
[----:B------:R-:W-:Y:S02]  /*1e30*/  UIADD3 UR14, UP1, UPT, UR26, 0x80, URZ ;  /* 0x000000801a0e7890 */ /* 0x000fe4000ff3e0ff */
[----:B------:R-:W-:Y:S01]  /*1e40*/  ULEA UR5, UR6, UR13, 0x3 ;  /* 0x0000000d06057291 */ /* 0x000fe2000f8e18ff */
[----:B------:R-:W-:Y:S01]  /*1e50*/  LOP3.LUT R12, R12, UR7, RZ, 0x3c, !PT ;  /* 0x000000070c0c7c12 */ /* 0x000fe2000f8e3cff */
[----:B------:R-:W-:Y:S02]  /*1e60*/  ULEA UR32, UR32, UR13, 0x1 ;  /* 0x0000000d20207291 */ /* 0x000fe4000f8e08ff */
[----:B------:R-:W-:Y:S01]  /*1e70*/  UIADD3 UR4, UP0, UPT, UR26, 0x180, URZ ;  /* 0x000001801a047890 */ /* 0x000fe2000ff1e0ff */
[----:B-1----:R-:W-:Y:S01]  /*1e80*/  SHF.L.U32 R0, R12, 0x1f, RZ ;  /* 0x0000001f0c007819 */ /* 0x002fe200000006ff */
[----:B------:R-:W-:Y:S02]  /*1e90*/  ULOP3.LUT UR33, UR33, 0xfefffff8, URZ, 0xc0, !UPT ;  /* 0xfefffff821217892 */ /* 0x000fe4000f8ec0ff */
[----:B------:R-:W-:Y:S01]  /*1ea0*/  UIADD3.X UR15, UPT, UPT, URZ, UR27, URZ, UP1, !UPT ;  /* 0x0000001bff0f7290 */ /* 0x000fe20008ffe4ff */
[----:B------:R3:W4:Y:S01]  /*1eb0*/  SYNCS.PHASECHK.TRANS64.TRYWAIT P0, [UR5+0x40], R0 ;  /* 0x00004000ff0075a7 */ /* 0x0007220008001105 */
[----:B------:R-:W-:-:S02]  /*1ec0*/  UIADD3 UR32, UPT, UPT, UR32, 0x8400, URZ ;  /* 0x0000840020207890 */ /* 0x000fc4000fffe0ff */
[----:B------:R-:W-:Y:S02]  /*1ed0*/  UPRMT UR7, URZ, 0x5410, UR24 ;  /* 0x00005410ff077896 */ /* 0x000fe40008000018 */
[----:B------:R-:W-:Y:S02]  /*1ee0*/  UIADD3 UR8, UPT, UPT, UR13, 0x28400, UR8 ;  /* 0x000284000d087890 */ /* 0x000fe4000fffe008 */
[----:B------:R-:W-:Y:S01]  /*1ef0*/  UIADD3.X UR5, UPT, UPT, URZ, UR27, URZ, UP0, !UPT ;  /* 0x0000001bff057290 */ /* 0x000fe200087fe4ff */
[----:B------:R-:W-:Y:S01]  /*1f00*/  UMOV UR18, 0x0 ;  /* 0x0000000000127882 */ /* 0x000fe20000000000 */
[----:B------:R-:W-:Y:S01]  /*1f10*/  UMOV UR19, 0x10000000 ;  /* 0x1000000000137882 */ /* 0x000fe20000000000 */
[----:B------:R-:W-:Y:S01]  /*1f20*/  UMOV UR10, UR34 ;  /* 0x00000022000a7c82 */ /* 0x000fe20008000000 */
[----:B------:R-:W-:Y:S01]  /*1f30*/  UMOV UR12, UR36 ;  /* 0x00000024000c7c82 */ /* 0x000fe20008000000 */
[----:B------:R-:W-:Y:S01]  /*1f40*/  UMOV UR9, UR33 ;  /* 0x0000002100097c82 */ /* 0x000fe20008000000 */
[----:B------:R1:W-:Y:S03]  /*1f50*/  UTMALDG.3D.MULTICAST.2CTA [UR32], [UR14], UR7, desc[UR18] ;  /* 0x000012200e0073b4 */ /* 0x0003e60008211807 */
[----:B------:R2:W-:Y:S01]  /*1f60*/  UTMALDG.3D.2CTA [UR8], [UR4], desc[UR18] ;  /* 0x00001208040075b4 */ /* 0x0005e20008211000 */
[----:B-1----:R-:W-:Y:S01]  /*1f70*/  UIADD3 UR34, UPT, UPT, UR34, 0x40, URZ ;  /* 0x0000004022227890 */ /* 0x002fe2000fffe0ff */
[----:B------:R-:W-:Y:S01]  /*1f80*/  UMOV UR7, UR29 ;  /* 0x0000001d00077c82 */ /* 0x000fe20008000000 */
[----:B--2---:R-:W-:Y:S01]  /*1f90*/  UMOV UR4, UR6 ;  /* 0x0000000600047c82 */ /* 0x004fe20008000000 */
[----:B------:R-:W-:Y:S09]  /*1fa0*/  BRA.U UP2, `(.L_x_31) ;  /* 0xfffffffd02447547 */ /* 0x000ff2000b83ffff */
.L_x_25:
[----:B------:R-:W-:Y:S01]  /*1fb0*/  ULEA UR4, UR6, UR13, 0x3 ;  /* 0x0000000d06047291 */ /* 0x000fe2000f8e18ff */
[----:B-1-3--:R-:W-:Y:S01]  /*1fc0*/  SHF.L.U32 R0, R12, 0x1f, RZ ;  /* 0x0000001f0c007819 */ /* 0x00afe200000006ff */
[----:B------:R-:W-:Y:S01]  /*1fd0*/  @!P1 SYNCS.ARRIVE.TRANS64.A1T0 RZ, [UR13+0xc8], RZ ;  /* 0x0000c8ffffff99a7 */ /* 0x000fe2000810000d */
[----:B------:R-:W-:-:S06]  /*1fe0*/  UISETP.GT.AND UP0, UPT, UR41, UR40, UPT ;  /* 0x000000282900728c */ /* 0x000fcc000bf04270 */
[----:B--2-4-:R1:W2:Y:S03]  /*1ff0*/  SYNCS.PHASECHK.TRANS64.TRYWAIT P0, [UR4+0x40], R0 ;  /* 0x00004000ff0075a7 */ /* 0x0142a60008001104 */
[----:B------:R-:W-:Y:S05]  /*2000*/  BRA.U !UP0, `(.L_x_32) ;  /* 0x0000000108c07547 */ /* 0x000fea000b800000 */
[----:B------:R-:W-:Y:S01]  /*2010*/  UIADD3 UR25, UPT, UPT, UR44, UR7, URZ ;  /* 0x000000072c197290 */ /* 0x000fe2000fffe0ff */
[----:B------:R-:W-:-:S11]  /*2020*/  UMOV UR4, UR6 ;  /* 0x0000000600047c82 */ /* 0x000fd60008000000 */
.L_x_38:
[----:B------:R-:W-:Y:S01]  /*2030*/  ULEA UR17, UR4, UR13, 0x3 ;  /* 0x0000000d04117291 */ /* 0x000fe2000f8e18ff */
[----:B--2---:R-:W-:Y:S01]  /*2040*/  @P3 MOV R2, 0xc000 ;  /* 0x0000c00000023802 */ /* 0x004fe20000000f00 */
[----:B--2-4-:R-:W-:Y:S10]  /*2050*/  @P0 BRA `(.L_x_33) ;  /* 0x00000000000c0947 */ /* 0x014ff40003800000 */
[----:B------:R-:W-:-:S04]  /*2060*/  SHF.L.U32 R3, R12, 0x1f, RZ ;  /* 0x0000001f0c037819 */ /* 0x000fc800000006ff */
[----:B------:R-:W2:Y:S02]  /*2070*/  SYNCS.PHASECHK.TRANS64.TRYWAIT P0, [UR17+0x40], R3 ;  /* 0x00004003ff0075a7 */ /* 0x000ea40008001111 */
[----:B--2---:R-:W-:Y:S05]  /*2080*/  @!P0 BRA `(.L_x_34) ;  /* 0x0000007c00788947 */ /* 0x004fea0003800000 */
.L_x_33:
[----:B------:R2:W-:Y:S01]  /*2090*/  @P3 SYNCS.ARRIVE.TRANS64 RZ, [UR17], R2 ;  /* 0x00000002ffff39a7 */ /* 0x0005e20008000011 */
[----:B------:R-:W-:-:S04]  /*20a0*/  ULOP3.LUT UR5, UR21, 0x2, URZ, 0xfc, !UPT ;  /* 0x0000000215057892 */ /* 0x000fc8000f8efcff */
[----:B------:R-:W-:-:S09]  /*20b0*/  UISETP.NE.AND UP0, UPT, UR5, 0x2, UPT ;  /* 0x000000020500788c */ /* 0x000fd2000bf05270 */
[----:B------:R-:W-:Y:S05]  /*20c0*/  BRA.U UP0, `(.L_x_35) ;  /* 0x0000000100047547 */ /* 0x000fea000b800000 */
[----:B------:R-:W-:Y:S05]  /*20d0*/  BPT.TRAP 0x1 ;  /* 0x000000040000795c */ /* 0x000fea0000300000 */
.L_x_35:
[----:B------:R-:W-:Y:S04]  /*20e0*/  BSSY.RECONVERGENT B0, `(.L_x_36) ;  /* 0x0000003000007945 */ /* 0x000fe80003800200 */
[----:B------:R-:W-:Y:S05]  /*20f0*/  @!P2 BRA `(.L_x_37) ;  /* 0x000000000004a947 */ /* 0x000fea0003800000 */
[----:B------:R-:W-:Y:S05]  /*2100*/  BPT.TRAP 0x1 ;  /* 0x000000040000795c */ /* 0x000fea0000300000 */
.L_x_37:
[----:B------:R-:W-:Y:S05]  /*2110*/  BSYNC.RECONVERGENT B0 ;  /* 0x0000000000007941 */ /* 0x000fea0003800200 */
.L_x_36:
[----:B------:R-:W-:Y:S02]  /*2120*/  UIADD3 UR5, UPT, UPT, UR4, 0x1, URZ ;  /* 0x0000000104057890 */ /* 0x000fe4000fffe0ff */
[----:B------:R-:W-:Y:S02]  /*2130*/  UIADD3 UR14, UP1, UPT, UR26, 0x80, URZ ;  /* 0x000000801a0e7890 */ /* 0x000fe4000ff3e0ff */
[----:B------:R-:W-:Y:S02]  /*2140*/  UISETP.NE.AND UP0, UPT, UR5, 0x8, UPT ;  /* 0x000000080500788c */ /* 0x000fe4000bf05270 */
[----:B------:R-:W-:Y:S02]  /*2150*/  ULEA UR16, UR4, UR30, 0xe ;  /* 0x0000001e04107291 */ /* 0x000fe4000f8e70ff */
[----:B------:R-:W-:Y:S02]  /*2160*/  USEL UR8, URZ, 0x1, UP0 ;  /* 0x00000001ff087887 */ /* 0x000fe40008000000 */
[----:B------:R-:W-:-:S02]  /*2170*/  USEL UR6, UR5, URZ, UP0 ;  /* 0x000000ff05067287 */ /* 0x000fc40008000000 */
[----:B------:R-:W-:Y:S02]  /*2180*/  UIADD3 UR22, UP0, UPT, UR26, 0x180, URZ ;  /* 0x000001801a167890 */ /* 0x000fe4000ff1e0ff */
[----:B------:R-:W-:Y:S01]  /*2190*/  LOP3.LUT R12, R12, UR8, RZ, 0x3c, !PT ;  /* 0x000000080c0c7c12 */ /* 0x000fe2000f8e3cff */
[----:B------:R-:W-:Y:S02]  /*21a0*/  ULEA UR8, UR4, UR13, 0xd ;  /* 0x0000000d04087291 */ /* 0x000fe4000f8e68ff */
[----:B------:R-:W-:Y:S01]  /*21b0*/  ULEA UR5, UR6, UR13, 0x3 ;  /* 0x0000000d06057291 */ /* 0x000fe2000f8e18ff */
[----:B-1----:R-:W-:Y:S01]  /*21c0*/  SHF.L.U32 R0, R12, 0x1f, RZ ;  /* 0x0000001f0c007819 */ /* 0x002fe200000006ff */
[----:B------:R-:W-:Y:S02]  /*21d0*/  USHF.L.U32 UR18, UR7, 0x6, URZ ;  /* 0x0000000607127899 */ /* 0x000fe400080006ff */
[----:B------:R-:W-:Y:S02]  /*21e0*/  ULOP3.LUT UR17, UR17, 0xfefffff8, URZ, 0xc0, !UPT ;  /* 0xfefffff811117892 */ /* 0x000fe4000f8ec0ff */
[----:B------:R-:W-:-:S02]  /*21f0*/  UIADD3.X UR15, UPT, UPT, URZ, UR27, URZ, UP1, !UPT ;  /* 0x0000001bff0f7290 */ /* 0x000fc40008ffe4ff */
[----:B------:R-:W-:Y:S01]  /*2200*/  UPRMT UR4, URZ, 0x5410, UR24 ;  /* 0x00005410ff047896 */ /* 0x000fe20008000018 */
[----:B------:R3:W4:Y:S01]  /*2210*/  SYNCS.PHASECHK.TRANS64.TRYWAIT P0, [UR5+0x40], R0 ;  /* 0x00004000ff0075a7 */ /* 0x0007220008001105 */
[----:B------:R-:W-:Y:S02]  /*2220*/  UIADD3 UR8, UPT, UPT, UR8, 0x28400, URZ ;  /* 0x0002840008087890 */ /* 0x000fe4000fffe0ff */
[----:B------:R-:W-:Y:S01]  /*2230*/  UIADD3.X UR23, UPT, UPT, URZ, UR27, URZ, UP0, !UPT ;  /* 0x0000001bff177290 */ /* 0x000fe200087fe4ff */
[----:B------:R-:W-:Y:S01]  /*2240*/  UMOV UR32, 0x0 ;  /* 0x0000000000207882 */ /* 0x000fe20000000000 */
[----:B------:R-:W-:Y:S01]  /*2250*/  UMOV UR33, 0x10000000 ;  /* 0x1000000000217882 */ /* 0x000fe20000000000 */
[----:B------:R-:W-:Y:S01]  /*2260*/  UMOV UR19, UR35 ;  /* 0x0000002300137c82 */ /* 0x000fe20008000000 */
[----:B------:R-:W-:Y:S01]  /*2270*/  UMOV UR20, UR36 ;  /* 0x0000002400147c82 */ /* 0x000fe20008000000 */
[----:B------:R-:W-:Y:S01]  /*2280*/  UMOV UR12, UR36 ;  /* 0x00000024000c7c82 */ /* 0x000fe20008000000 */
[----:B------:R-:W-:Y:S01]  /*2290*/  UMOV UR9, UR17 ;  /* 0x0000001100097c82 */ /* 0x000fe20008000000 */
[----:B------:R-:W-:Y:S01]  /*22a0*/  UMOV UR10, UR18 ;  /* 0x00000012000a7c82 */ /* 0x000fe20008000000 */
[----:B------:R1:W-:Y:S01]  /*22b0*/  UTMALDG.3D.MULTICAST.2CTA [UR16], [UR14], UR4, desc[UR32] ;  /* 0x000020100e0073b4 */ /* 0x0003e20008211804 */
[----:B------:R-:W-:-:S04]  /*22c0*/  UIADD3 UR7, UPT, UPT, UR7, 0x1, URZ ;  /* 0x0000000107077890 */ /* 0x000fc8000fffe0ff */
[----:B------:R-:W-:Y:S01]  /*22d0*/  UISETP.NE.AND UP0, UPT, UR7, UR25, UPT ;  /* 0x000000190700728c */ /* 0x000fe2000bf05270 */
[----:B------:R3:W-:Y:S01]  /*22e0*/  UTMALDG.3D.2CTA [UR8], [UR22], desc[UR32] ;  /* 0x00002008160075b4 */ /* 0x0007e20008211000 */
[----:B-1----:R-:W-:-:S07]  /*22f0*/  UMOV UR4, UR6 ;  /* 0x0000000600047c82 */ /* 0x002fce0008000000 */
[----:B---3--:R-:W-:Y:S05]  /*2300*/  BRA.U UP0, `(.L_x_38) ;  /* 0xfffffffd00487547 */ /* 0x008fea000b83ffff */
.L_x_32:
[C---:B------:R-:W-:Y:S01]  /*2310*/  LEA R3, R11.reuse, UR13, 0x3 ;  /* 0x0000000d0b037c11 */ /* 0x040fe2000f8e18ff */
[----:B------:R-:W-:Y:S01]  /*2320*/  NOP ;  /* 0x0000000000007918 */ /* 0x000fe20000000000 */
[----:B-1----:R-:W-:Y:S02]  /*2330*/  SHF.L.U32 R0, R10, 0x1f, RZ ;  /* 0x0000001f0a007819 */ /* 0x002fe400000006ff */
[----:B------:R-:W-:Y:S02]  /*2340*/  LEA R5, R11, UR13, 0x4 ;  /* 0x0000000d0b057c11 */ /* 0x000fe4000f8e20ff */
[----:B--2-4-:R-:W1:Y:S02]  /*2350*/  SYNCS.PHASECHK.TRANS64.TRYWAIT P0, [R3+URZ+0xd0], R0 ;  /* 0x0000d000030075a7 */ /* 0x014e6400080011ff */
[----:B-1----:R-:W-:Y:S05]  /*2360*/  @!P0 BRA `(.L_x_39) ;  /* 0x0000007800d88947 */ /* 0x002fea0003800000 */
.L_x_156:
[----:B------:R-:W2:Y:S01]  /*2370*/  LDS.128 R4, [R5+0x160] ;  /* 0x0001600005047984 */ /* 0x000ea20000000c00 */
[----:B------:R-:W-:Y:S01]  /*2380*/  UISETP.GE.AND UP0, UPT, UR42, 0x1, UPT ;  /* 0x000000012a00788c */ /* 0x000fe2000bf06270 */
[----:B------:R-:W-:Y:S01]  /*2390*/  @!PT LDS RZ, [RZ] ;  /* 0x00000000fffff984 */ /* 0x000fe20000000800 */
[----:B------:R-:W-:Y:S01]  /*23a0*/  @!PT LDS RZ, [RZ] ;  /* 0x00000000fffff984 */ /* 0x000fe20000000800 */
[----:B------:R-:W-:Y:S01]  /*23b0*/  @!PT LDS RZ, [RZ] ;  /* 0x00000000fffff984 */ /* 0x000fe20000000800 */
[----:B------:R-:W-:Y:S01]  /*23c0*/  @!PT LDS RZ, [RZ] ;  /* 0x00000000fffff984 */ /* 0x000fe20000000800 */
[----:B------:R3:W-:Y:S06]  /*23d0*/  MEMBAR.ALL.CTA ;  /* 0x0000000000007992 */ /* 0x0007ec0000008000 */
[----:B---3--:R-:W3:Y:S01]  /*23e0*/  FENCE.VIEW.ASYNC.S ;  /* 0x00000000000073c6 */ /* 0x008ee20000000000 */
[----:B--2---:R-:W-:-:S13]  /*23f0*/  LOP3.LUT P0, RZ, R6, 0x1, RZ, 0xc0, !PT ;  /* 0x0000000106ff7812 */ /* 0x004fda000780c0ff */
[----:B---3--:R-:W-:Y:S01]  /*2400*/  VOTEU.ANY UP1, P0 ;  /* 0x0000000000ff7886 */ /* 0x008fe20000020100 */
[----:B------:R-:W-:-:S13]  /*2410*/  PLOP3.LUT P0, PT, PT, PT, UP1, 0x80, 0x8 ;  /* 0x000000000008781c */ /* 0x000fda0003f0f018 */
[----:B-1----:R-:W-:Y:S02]  /*2420*/  @P0 LOP3.LUT R0, R5, 0xffff, RZ, 0xc0, !PT ;  /* 0x0000ffff05000812 */ /* 0x002fe400078ec0ff */
[----:B------:R-:W-:Y:S02]  /*2430*/  @P0 MOV R2, R4 ;  /* 0x0000000400020202 */ /* 0x000fe40000000f00 */
[----:B------:R-:W-:Y:S01]  /*2440*/  @P0 R2UR UR5, R0 ;  /* 0x00000000000502ca */ /* 0x000fe200000e0000 */
[----:B------:R-:W-:Y:S01]  /*2450*/  VIADD R0, R3, 0xe0 ;  /* 0x000000e003007836 */ /* 0x000fe20000000000 */
[----:B------:R-:W-:Y:S02]  /*2460*/  @P0 SHF.R.U32.HI R4, RZ, 0x10, R5 ;  /* 0x00000010ff040819 */ /* 0x000fe40000011605 */
[----:B------:R-:W-:Y:S02]  /*2470*/  @P0 R2UR UR7, R2 ;  /* 0x00000000020702ca */ /* 0x000fe400000e0000 */
[----:B------:R-:W-:-:S02]  /*2480*/  PRMT R0, RZ, 0x654, R0 ;  /* 0x00000654ff007816 */ /* 0x000fc40000000000 */
[----:B------:R-:W-:Y:S02]  /*2490*/  @P0 R2UR UR4, R4 ;  /* 0x00000000040402ca */ /* 0x000fe400000e0000 */
[----:B------:R1:W-:Y:S03]  /*24a0*/  SYNCS.ARRIVE.TRANS64.RED.A1T0 RZ, [R0+URZ], RZ ;  /* 0x000000ff00ff79a7 */ /* 0x0003e600081004ff */
[----:B------:R-:W-:-:S04]  /*24b0*/  @UP1 UMOV UR31, UR5 ;  /* 0x00000005001f1c82 */ /* 0x000fc80008000000 */
[----:B------:R-:W-:-:S04]  /*24c0*/  @UP1 UMOV UR37, UR7 ;  /* 0x0000000700251c82 */ /* 0x000fc80008000000 */
[----:B------:R-:W-:Y:S01]  /*24d0*/  @UP1 UMOV UR36, UR4 ;  /* 0x0000000400241c82 */ /* 0x000fe20008000000 */
[----:B------:R-:W-:Y:S05]  /*24e0*/  BRA.U !UP0, `(.L_x_40) ;  /* 0x0000000108d47547 */ /* 0x000fea000b800000 */
[----:B------:R-:W2:Y:S01]  /*24f0*/  LDCU.128 UR16, c[0x0][0xb10] ;  /* 0x00016200ff1077ac */ /* 0x000ea20008000c00 */
[----:B------:R-:W3:Y:S01]  /*2500*/  LDCU UR12, c[0x0][0xb20] ;  /* 0x00016400ff0c77ac */ /* 0x000ee20008000800 */
[----:B------:R-:W4:Y:S01]  /*2510*/  LDCU UR20, c[0x0][0xb0c] ;  /* 0x00016180ff1477ac */ /* 0x000f220008000800 */
[----:B------:R-:W1:Y:S01]  /*2520*/  LDCU.64 UR8, c[0x0][0xb28] ;  /* 0x00016500ff0877ac */ /* 0x000e620008000a00 */
[----:B------:R-:W-:Y:S02]  /*2530*/  UISETP.NE.AND UP3, UPT, UR42, 0x1, UPT ;  /* 0x000000012a00788c */ /* 0x000fe4000bf65270 */
[----:B--2---:R-:W-:Y:S02]  /*2540*/  UIMAD.WIDE.U32 UR10, UR38, UR19, URZ ;  /* 0x00000013260a72a5 */ /* 0x004fe4000f8e00ff */
[----:B------:R-:W-:Y:S02]  /*2550*/  UIMAD.WIDE.U32 UR4, UR39, UR16, URZ ;  /* 0x00000010270472a5 */ /* 0x000fe4000f8e00ff */
[----:B------:R-:W-:-:S02]  /*2560*/  UISETP.NE.AND UP0, UPT, UR18, 0x1, UPT ;  /* 0x000000011200788c */ /* 0x000fc4000bf05270 */
[----:B------:R-:W-:Y:S01]  /*2570*/  UIMAD.WIDE.U32 UR22, UR31, UR19, URZ ;  /* 0x000000131f1672a5 */ /* 0x000fe2000f8e00ff */
[----:B------:R-:W-:Y:S02]  /*2580*/  UMOV UR10, UR11 ;  /* 0x0000000b000a7c82 */ /* 0x000fe40008000000 */
[----:B------:R-:W-:Y:S01]  /*2590*/  UMOV UR4, UR5 ;  /* 0x0000000500047c82 */ /* 0x000fe20008000000 */
[----:B---3--:R-:W-:Y:S02]  /*25a0*/  USHF.R.U32.HI UR10, URZ, UR12, UR10 ;  /* 0x0000000cff0a7299 */ /* 0x008fe4000801160a */
[----:B----4-:R-:W-:Y:S02]  /*25b0*/  UISETP.NE.AND UP2, UPT, UR20, 0x1, UPT ;  /* 0x000000011400788c */ /* 0x010fe4000bf45270 */
[----:B------:R-:W-:Y:S02]  /*25c0*/  USHF.R.U32.HI UR4, URZ, UR17, UR4 ;  /* 0x00000011ff047299 */ /* 0x000fe40008011604 */
[----:B------:R-:W-:-:S02]  /*25d0*/  USEL UR5, UR38, UR10, !UP0 ;  /* 0x0000000a26057287 */ /* 0x000fc4000c000000 */
[----:B------:R-:W-:Y:S02]  /*25e0*/  USEL UR7, UR39, UR4, !UP2 ;  /* 0x0000000427077287 */ /* 0x000fe4000d000000 */
[----:B-1----:R-:W-:Y:S01]  /*25f0*/  UIMAD.WIDE.U32 UR10, UR5, UR8, URZ ;  /* 0x00000008050a72a5 */ /* 0x002fe2000f8e00ff */
[----:B------:R-:W-:Y:S01]  /*2600*/  UMOV UR4, UR23 ;  /* 0x0000001700047c82 */ /* 0x000fe20008000000 */
[----:B------:R-:W-:Y:S02]  /*2610*/  UIMAD.WIDE.U32 UR14, UR37, UR16, URZ ;  /* 0x00000010250e72a5 */ /* 0x000fe4000f8e00ff */
[----:B------:R-:W-:-:S03]  /*2620*/  UIMAD.WIDE.U32 UR22, UR7, UR8, URZ ;  /* 0x00000008071672a5 */ /* 0x000fc6000f8e00ff */
[----:B------:R-:W-:Y:S01]  /*2630*/  UMOV UR10, UR11 ;  /* 0x0000000b000a7c82 */ /* 0x000fe20008000000 */
[----:B------:R-:W-:Y:S02]  /*2640*/  USHF.R.U32.HI UR4, URZ, UR12, UR4 ;  /* 0x0000000cff047299 */ /* 0x000fe40008011604 */
[----:B------:R-:W-:Y:S01]  /*2650*/  @UP3 USHF.R.U32.HI UR5, URZ, UR9, UR10 ;  /* 0x00000009ff053299 */ /* 0x000fe2000801160a */
[----:B------:R-:W-:Y:S01]  /*2660*/  UMOV UR14, UR15 ;  /* 0x0000000f000e7c82 */ /* 0x000fe20008000000 */
[----:B------:R-:W-:Y:S01]  /*2670*/  UMOV UR22, UR23 ;  /* 0x0000001700167c82 */ /* 0x000fe20008000000 */
[----:B------:R-:W-:Y:S02]  /*2680*/  USHF.R.U32.HI UR17, URZ, UR17, UR14 ;  /* 0x00000011ff117299 */ /* 0x000fe4000801160e */
[----:B------:R-:W-:Y:S02]  /*2690*/  USEL UR4, UR31, UR4, !UP0 ;  /* 0x000000041f047287 */ /* 0x000fe4000c000000 */
[----:B------:R-:W-:-:S02]  /*26a0*/  @UP3 USHF.R.U32.HI UR7, URZ, UR9, UR22 ;  /* 0x00000009ff073299 */ /* 0x000fc40008011616 */
[----:B------:R-:W-:Y:S02]  /*26b0*/  UIMAD UR10, UR42, UR5, URZ ;  /* 0x000000052a0a72a4 */ /* 0x000fe4000f8e02ff */
[----:B------:R-:W-:Y:S02]  /*26c0*/  USEL UR5, UR37, UR17, !UP2 ;  /* 0x0000001125057287 */ /* 0x000fe4000d000000 */
[----:B------:R-:W-:Y:S02]  /*26d0*/  UIMAD UR12, UR42, UR7, URZ ;  /* 0x000000072a0c72a4 */ /* 0x000fe4000f8e02ff */
[----:B------:R-:W-:Y:S02]  /*26e0*/  UISETP.GE.AND UP0, UPT, UR4, UR10, UPT ;  /* 0x0000000a0400728c */ /* 0x000fe4000bf06270 */
[----:B------:R-:W-:Y:S02]  /*26f0*/  UIMAD.WIDE.U32 UR10, UR4, UR8, URZ ;  /* 0x00000008040a72a5 */ /* 0x000fe4000f8e00ff */
[----:B------:R-:W-:-:S02]  /*2700*/  UISETP.GE.OR UP0, UPT, UR5, UR12, UP0 ;  /* 0x0000000c0500728c */ /* 0x000fc40008706670 */
[----:B------:R-:W-:Y:S02]  /*2710*/  UIMAD.WIDE.U32 UR14, UR5, UR8, URZ ;  /* 0x00000008050e72a5 */ /* 0x000fe4000f8e00ff */
[----:B------:R-:W-:Y:S01]  /*2720*/  UIADD3 UR12, UPT, UPT, -UR5, URZ, URZ ;  /* 0x000000ff050c7290 */ /* 0x000fe2000fffe1ff */
[----:B------:R-:W-:Y:S01]  /*2730*/  UMOV UR10, UR11 ;  /* 0x0000000b000a7c82 */ /* 0x000fe20008000000 */
[----:B------:R-:W-:Y:S02]  /*2740*/  UIADD3 UR11, UPT, UPT, -UR4, URZ, URZ ;  /* 0x000000ff040b7290 */ /* 0x000fe4000fffe1ff */
[----:B------:R-:W-:-:S03]  /*2750*/  USHF.R.U32.HI UR10, URZ, UR9, UR10 ;  /* 0x00000009ff0a7299 */ /* 0x000fc6000801160a */
[----:B------:R-:W-:Y:S01]  /*2760*/  @!UP0 UMOV UR8, UR15 ;  /* 0x0000000f00088c82 */ /* 0x000fe20008000000 */
[----:B------:R-:W-:Y:S02]  /*2770*/  UIMAD UR11, UR18, UR11, UR31 ;  /* 0x0000000b120b72a4 */ /* 0x000fe4000f8e021f */
[----:B------:R-:W-:Y:S02]  /*2780*/  USEL UR10, UR4, UR10, !UP3 ;  /* 0x0000000a040a7287 */ /* 0x000fe4000d800000 */
[----:B------:R-:W-:Y:S02]  /*2790*/  @!UP0 USHF.R.U32.HI UR8, URZ, UR9, UR8 ;  /* 0x00000009ff088299 */ /* 0x000fe40008011608 */
[----:B------:R-:W-:Y:S02]  /*27a0*/  UIADD3 UR9, UPT, UPT, -UR10, URZ, URZ ;  /* 0x000000ff0a097290 */ /* 0x000fe4000fffe1ff */
[----:B------:R-:W-:Y:S02]  /*27b0*/  @!UP0 USEL UR8, UR5, UR8, !UP3 ;  /* 0x0000000805088287 */ /* 0x000fe4000d800000 */
[----:B------:R-:W-:-:S02]  /*27c0*/  UIMAD UR9, UR42, UR9, UR4 ;  /* 0x000000092a0972a4 */ /* 0x000fc4000f8e0204 */
[----:B------:R-:W-:Y:S02]  /*27d0*/  @!UP0 UIADD3 UR10, UPT, UPT, UR10, -UR8, URZ ;  /* 0x800000080a0a8290 */ /* 0x000fe4000fffe0ff */
[----:B------:R-:W-:Y:S02]  /*27e0*/  @!UP0 UIMAD UR8, UR9, UR7, UR8 ;  /* 0x00000007090882a4 */ /* 0x000fe4000f8e0208 */
[----:B------:R-:W-:Y:S02]  /*27f0*/  @!UP0 UIMAD UR4, UR42, UR10, UR5 ;  /* 0x0000000a2a0482a4 */ /* 0x000fe4000f8e0205 */
[----:B------:R-:W-:Y:S02]  /*2800*/  UIMAD UR7, UR20, UR12, UR37 ;  /* 0x0000000c140772a4 */ /* 0x000fe4000f8e0225 */
[----:B------:R-:W-:Y:S01]  /*2810*/  UIMAD UR31, UR4, UR18, UR11 ;  /* 0x00000012041f72a4 */ /* 0x000fe2000f8e020b */
[----:B------:R-:W-:Y:S02]  /*2820*/  @!UP0 UMOV UR5, UR8 ;  /* 0x0000000800058c82 */ /* 0x000fe40008000000 */
[----:B------:R-:W-:-:S12]  /*2830*/  UIMAD UR37, UR5, UR20, UR7 ;  /* 0x00000014052572a4 */ /* 0x000fd8000f8e0207 */
.L_x_40:
[----:B------:R-:W2:Y:S02]  /*2840*/  LDCU UR4, c[0x0][0xb30] ;  /* 0x00016600ff0477ac */ /* 0x000ea40008000800 */
[----:B--2---:R-:W-:-:S09]  /*2850*/  UISETP.NE.AND UP0, UPT, UR4, 0x1, UPT ;  /* 0x000000010400788c */ /* 0x004fd2000bf05270 */
[----:B------:R-:W-:Y:S05]  /*2860*/  BRA.U UP0, `(.L_x_41) ;  /* 0x0000000100447547 */ /* 0x000fea000b800000 */
[----:B------:R-:W2:Y:S01]  /*2870*/  LDCU.128 UR16, c[0x0][0xb10] ;  /* 0x00016200ff1077ac */ /* 0x000ea20008000c00 */
[----:B------:R-:W3:Y:S01]  /*2880*/  LDCU UR10, c[0x0][0xb0c] ;  /* 0x00016180ff0a77ac */ /* 0x000ee20008000800 */
[----:B------:R-:W4:Y:S01]  /*2890*/  LDCU UR7, c[0x0][0xb20] ;  /* 0x00016400ff0777ac */ /* 0x000f220008000800 */
[----:B--2---:R-:W-:Y:S02]  /*28a0*/  UIMAD.WIDE.U32 UR8, UR37, UR16, URZ ;  /* 0x00000010250872a5 */ /* 0x004fe4000f8e00ff */
[----:B------:R-:W-:Y:S02]  /*28b0*/  UIMAD.WIDE.U32 UR4, UR31, UR19, URZ ;  /* 0x000000131f0472a5 */ /* 0x000fe4000f8e00ff */
[----:B---3--:R-:W-:Y:S02]  /*28c0*/  UISETP.NE.AND UP2, UPT, UR10, 0x1, UPT ;  /* 0x000000010a00788c */ /* 0x008fe4000bf45270 */
[----:B------:R-:W-:Y:S01]  /*28d0*/  UISETP.NE.AND UP0, UPT, UR18, 0x1, UPT ;  /* 0x000000011200788c */ /* 0x000fe2000bf05270 */
[----:B------:R-:W-:-:S02]  /*28e0*/  UMOV UR8, UR9 ;  /* 0x0000000900087c82 */ /* 0x000fc40008000000 */
[----:B------:R-:W-:Y:S01]  /*28f0*/  UMOV UR4, UR5 ;  /* 0x0000000500047c82 */ /* 0x000fe20008000000 */
[----:B------:R-:W-:Y:S02]  /*2900*/  USHF.R.U32.HI UR17, URZ, UR17, UR8 ;  /* 0x00000011ff117299 */ /* 0x000fe40008011608 */
[----:B----4-:R-:W-:Y:S02]  /*2910*/  USHF.R.U32.HI UR4, URZ, UR7, UR4 ;  /* 0x00000007ff047299 */ /* 0x010fe40008011604 */
[----:B------:R-:W-:Y:S02]  /*2920*/  USEL UR5, UR37, UR17, !UP2 ;  /* 0x0000001125057287 */ /* 0x000fe4000d000000 */
[----:B------:R-:W-:-:S04]  /*2930*/  USEL UR4, UR31, UR4, !UP0 ;  /* 0x000000041f047287 */ /* 0x000fc8000c000000 */
[----:B------:R-:W-:Y:S02]  /*2940*/  UIADD3 UR7, UPT, UPT, UR5, -UR4, URZ ;  /* 0x8000000405077290 */ /* 0x000fe4000fffe0ff */
[----:B------:R-:W-:Y:S02]  /*2950*/  UIADD3 UR4, UPT, UPT, -UR5, UR4, URZ ;  /* 0x0000000405047290 */ /* 0x000fe4000fffe1ff */
[----:B------:R-:W-:Y:S02]  /*2960*/  UIMAD UR31, UR7, UR18, UR31 ;  /* 0x00000012071f72a4 */ /* 0x000fe4000f8e021f */
[----:B------:R-:W-:-:S12]  /*2970*/  UIMAD UR37, UR4, UR10, UR37 ;  /* 0x0000000a042572a4 */ /* 0x000fd8000f8e0225 */
.L_x_41:
[----:B------:R-:W-:Y:S01]  /*2980*/  VIADD R11, R11, 0x1 ;  /* 0x000000010b0b7836 */ /* 0x000fe20000000000 */
[----:B------:R-:W-:Y:S02]  /*2990*/  R2UR UR5, R83 ;  /* 0x00000000530572ca */ /* 0x000fe400000e0000 */
[----:B------:R-:W-:Y:S02]  /*29a0*/  R2UR UR4, R82 ;  /* 0x00000000520472ca */ /* 0x000fe400000e0000 */
[C---:B------:R-:W-:Y:S02]  /*29b0*/  ISETP.NE.AND P0, PT, R11.reuse, 0x2, PT ;  /* 0x000000020b00780c */ /* 0x040fe40003f05270 */
[----:B------:R-:W-:Y:S02]  /*29c0*/  PLOP3.LUT P1, PT, PT, PT, PT, 0x80, 0x8 ;  /* 0x000000000008781c */ /* 0x000fe40003f2f070 */
[----:B------:R-:W-:Y:S02]  /*29d0*/  SEL R3, RZ, 0x1, P0 ;  /* 0x00000001ff037807 */ /* 0x000fe40000000000 */
[----:B------:R-:W-:-:S02]  /*29e0*/  SEL R11, R11, RZ, P0 ;  /* 0x000000ff0b0b7207 */ /* 0x000fc40000000000 */
[----:B------:R-:W-:Y:S01]  /*29f0*/  LOP3.LUT R10, R10, R3, RZ, 0x3c, !PT ;  /* 0x000000030a0a7212 */ /* 0x000fe200078e3cff */
[----:B------:R-:W-:Y:S02]  /*2a00*/  UIADD3 UR16, UPT, UPT, UR37, UR5, URZ ;  /* 0x0000000525107290 */ /* 0x000fe4000fffe0ff */
[----:B------:R-:W-:Y:S01]  /*2a10*/  UIADD3 UR20, UPT, UPT, UR31, UR4, URZ ;  /* 0x000000041f147290 */ /* 0x000fe2000fffe0ff */
[----:B------:R-:W-:Y:S11]  /*2a20*/  BRA.U UP1, `(.L_x_42) ;  /* 0xfffffff101387547 */ /* 0x000ff6000b83ffff */
[----:B------:R-:W-:Y:S01]  /*2a30*/  UIADD3 UR13, UPT, UPT, UR13, 0x40, URZ ;  /* 0x000000400d0d7890 */ /* 0x000fe2000fffe0ff */
[----:B------:R-:W-:-:S03]  /*2a40*/  SHF.L.U32 R3, R12, 0x1f, RZ ;  /* 0x0000001f0c037819 */ /* 0x000fc600000006ff */
[----:B------:R-:W-:-:S09]  /*2a50*/  ULEA UR4, UR6, UR13, 0x3 ;  /* 0x0000000d06047291 */ /* 0x000fd2000f8e18ff */
[----:B------:R-:W2:Y:S02]  /*2a60*/  SYNCS.PHASECHK.TRANS64.TRYWAIT P0, [UR4], R3 ;  /* 0x00000003ff0075a7 */ /* 0x000ea40008001104 */
[----:B--2---:R-:W-:Y:S05]  /*2a70*/  @!P0 BRA `(.L_x_43) ;  /* 0x0000007400288947 */ /* 0x004fea0003800000 */
.L_x_158:
[----:B------:R-:W-:-:S04]  /*2a80*/  UIADD3 UR4, UPT, UPT, UR6, 0x1, URZ ;  /* 0x0000000106047890 */ /* 0x000fc8000fffe0ff */
[----:B------:R-:W-:-:S04]  /*2a90*/  UISETP.NE.AND UP0, UPT, UR4, 0x8, UPT ;  /* 0x000000080400788c */ /* 0x000fc8000bf05270 */
[----:B------:R-:W-:Y:S02]  /*2aa0*/  USEL UR6, URZ, 0x1, UP0 ;  /* 0x00000001ff067887 */ /* 0x000fe40008000000 */
[----:B------:R-:W-:-:S04]  /*2ab0*/  USEL UR4, UR4, URZ, UP0 ;  /* 0x000000ff04047287 */ /* 0x000fc80008000000 */
[----:B------:R-:W-:Y:S01]  /*2ac0*/  ULEA UR5, UR4, UR13, 0x3 ;  /* 0x0000000d04057291 */ /* 0x000fe2000f8e18ff */
[----:B------:R-:W-:-:S04]  /*2ad0*/  LOP3.LUT R2, R12, UR6, RZ, 0x3c, !PT ;  /* 0x000000060c027c12 */ /* 0x000fc8000f8e3cff */
[----:B-1----:R-:W-:-:S04]  /*2ae0*/  SHF.L.U32 R3, R2, 0x1f, RZ ;  /* 0x0000001f02037819 */ /* 0x002fc800000006ff */
[----:B------:R-:W1:Y:S02]  /*2af0*/  SYNCS.PHASECHK.TRANS64.TRYWAIT P0, [UR5], R3 ;  /* 0x00000003ff0075a7 */ /* 0x000e640008001105 */
[----:B-1----:R-:W-:Y:S05]  /*2b00*/  @!P0 BRA `(.L_x_44) ;  /* 0x00000074001c8947 */ /* 0x002fea0003800000 */
.L_x_160:
        /* <DEDUP_REMOVED lines=9> */
.L_x_162:
        /* <DEDUP_REMOVED lines=9> */
.L_x_164:
        /* <DEDUP_REMOVED lines=9> */
.L_x_166:
        /* <DEDUP_REMOVED lines=9> */
.L_x_168:
        /* <DEDUP_REMOVED lines=9> */
.L_x_170:
[----:B------:R-:W-:-:S04]  /*2de0*/  UIADD3 UR4, UPT, UPT, UR4, 0x1, URZ ;  /* 0x0000000104047890 */ /* 0x000fc8000fffe0ff */
[----:B------:R-:W-:-:S04]  /*2df0*/  UISETP.NE.AND UP0, UPT, UR4, 0x8, UPT ;  /* 0x000000080400788c */ /* 0x000fc8000bf05270 */
[----:B------:R-:W-:Y:S02]  /*2e00*/  USEL UR5, URZ, 0x1, UP0 ;  /* 0x00000001ff057887 */ /* 0x000fe40008000000 */
[----:B------:R-:W-:-:S04]  /*2e10*/  USEL UR4, UR4, URZ, UP0 ;  /* 0x000000ff04047287 */ /* 0x000fc80008000000 */
[----:B------:R-:W-:Y:S01]  /*2e20*/  ULEA UR4, UR4, UR13, 0x3 ;  /* 0x0000000d04047291 */ /* 0x000fe2000f8e18ff */
[----:B-1----:R-:W-:-:S04]  /*2e30*/  LOP3.LUT R3, R2, UR5, RZ, 0x3c, !PT ;  /* 0x0000000502037c12 */ /* 0x002fc8000f8e3cff */
[----:B------:R-:W-:Y:S01]  /*2e40*/  SHF.L.U32 R3, R3, 0x1f, RZ ;  /* 0x0000001f03037819 */ /* 0x000fe200000006ff */
[----:B------:R-:W-:-:S07]  /*2e50*/  IMAD.U32 R0, RZ, RZ, UR4 ;  /* 0x00000004ff007e24 */ /* 0x000fce000f8e00ff */
.L_x_50:
[----:B-1----:R1:W2:Y:S02]  /*2e60*/  SYNCS.PHASECHK.TRANS64.TRYWAIT P0, [R0+URZ], R3 ;  /* 0x00000003000075a7 */ /* 0x0022a400080011ff */
[----:B--2---:R-:W-:Y:S05]  /*2e70*/  @!P0 NANOSLEEP.SYNCS 0x989680 ;  /* 0x009896800000895d */ /* 0x004fea0003900000 */
[----:B------:R-:W2:Y:S02]  /*2e80*/  @!P0 SYNCS.PHASECHK.TRANS64 P0, [R0+URZ], R3 ;  /* 0x00000003000085a7 */ /* 0x000ea400080010ff */
[----:B--2---:R-:W-:Y:S05]  /*2e90*/  @P0 EXIT ;  /* 0x000000000000094d */ /* 0x004fea0003800000 */
[----:B------:R-:W-:Y:S05]  /*2ea0*/  BRA `(.L_x_50) ;  /* 0xfffffffc00ec7947 */ /* 0x000fea000383ffff */
.L_x_22:
[----:B------:R-:W1:Y:S02]  /*2eb0*/  S2UR UR4, SR_CgaCtaId ;  /* 0x00000000000479c3 */ /* 0x000e640000008800 */
[----:B-1----:R-:W-:-:S04]  /*2ec0*/  UISETP.NE.AND UP0, UPT, UR4, URZ, UPT ;  /* 0x000000ff0400728c */ /* 0x002fc8000bf05270 */
[----:B------:R-:W-:-:S09]  /*2ed0*/  UISETP.NE.OR UP0, UPT, UR13, 0x1, UP0 ;  /* 0x000000010d00788c */ /* 0x000fd20008705670 */
[----:B------:R-:W-:Y:S05]  /*2ee0*/  BRA.U UP0, `(.L_x_51) ;  /* 0x00000005004c7547 */ /* 0x000fea000b800000 */
[----:B------:R-:W1:Y:S01]  /*2ef0*/  S2UR UR5, SR_CgaCtaId ;  /* 0x00000000000579c3 */ /* 0x000e620000008800 */
[----:B------:R-:W-:Y:S01]  /*2f00*/  UMOV UR4, 0x400 ;  /* 0x0000040000047882 */ /* 0x000fe20000000000 */
[----:B------:R-:W-:Y:S01]  /*2f10*/  ISETP.GE.U32.AND P2, PT, R3, 0x4, PT ;  /* 0x000000040300780c */ /* 0x000fe20003f46070 */
[----:B------:R-:W-:Y:S01]  /*2f20*/  IMAD.MOV.U32 R12, RZ, RZ, 0x1 ;  /* 0x00000001ff0c7424 */ /* 0x000fe200078e00ff */
[----:B------:R-:W-:Y:S02]  /*2f30*/  CS2R R10, SRZ ;  /* 0x00000000000a7805 */ /* 0x000fe4000001ff00 */
[----:B------:R-:W-:Y:S01]  /*2f40*/  CS2R R8, SRZ ;  /* 0x0000000000087805 */ /* 0x000fe2000001ff00 */
[----:B-1----:R-:W-:-:S03]  /*2f50*/  ULEA UR6, UR5, UR4, 0x18 ;  /* 0x0000000405067291 */ /* 0x002fc6000f8ec0ff */
[----:B------:R-:W-:-:S09]  /*2f60*/  UMOV UR5, URZ ;  /* 0x000000ff00057c82 */ /* 0x000fd20008000000 */
.L_x_55:
[----:B------:R-:W-:Y:S02]  /*2f70*/  LEA R0, R8, UR6, 0x3 ;  /* 0x0000000608007c11 */ /* 0x000fe4000f8e18ff */
[----:B------:R-:W-:-:S03]  /*2f80*/  SHF.L.U32 R5, R9, 0x1f, RZ ;  /* 0x0000001f09057819 */ /* 0x000fc600000006ff */
[----:B------:R-:W-:Y:S01]  /*2f90*/  VIADD R4, R0, 0x140 ;  /* 0x0000014000047836 */ /* 0x000fe20000000000 */
[----:B------:R-:W1:Y:S02]  /*2fa0*/  SYNCS.PHASECHK.TRANS64.TRYWAIT P0, [R0+URZ+0x130], R5 ;  /* 0x00013005000075a7 */ /* 0x000e6400080011ff */
[----:B-1----:R-:W-:Y:S05]  /*2fb0*/  @!P0 BRA `(.L_x_52) ;  /* 0x0000007000808947 */ /* 0x002fea0003800000 */
.L_x_171:
[----:B------:R-:W-:Y:S01]  /*2fc0*/  ULEA UR4, UR5, UR6, 0x3 ;  /* 0x0000000605047291 */ /* 0x000fe2000f8e18ff */
[----:B------:R-:W-:Y:S01]  /*2fd0*/  PRMT R4, RZ, 0x654, R4 ;  /* 0x00000654ff047816 */ /* 0x000fe20000000004 */
[----:B-1----:R-:W-:Y:S01]  /*2fe0*/  @!P2 IMAD.MOV.U32 R5, RZ, RZ, 0x10 ;  /* 0x00000010ff05a424 */ /* 0x002fe200078e00ff */
[----:B------:R-:W-:Y:S01]  /*2ff0*/  SHF.L.U32 R7, R12, 0x1f, RZ ;  /* 0x0000001f0c077819 */ /* 0x000fe200000006ff */
[----:B------:R-:W-:Y:S01]  /*3000*/  UIADD3 UR7, UPT, UPT, UR4, 0xd0, URZ ;  /* 0x000000d004077890 */ /* 0x000fe2000fffe0ff */
[----:B------:R1:W-:Y:S05]  /*3010*/  SYNCS.ARRIVE.TRANS64.RED.A1T0 RZ, [R4+URZ], RZ ;  /* 0x000000ff04ff79a7 */ /* 0x0003ea00081004ff */
[----:B------:R-:W-:Y:S01]  /*3020*/  IMAD.U32 R0, RZ, RZ, UR7 ;  /* 0x00000007ff007e24 */ /* 0x000fe2000f8e00ff */
[----:B------:R-:W2:Y:S04]  /*3030*/  SYNCS.PHASECHK.TRANS64.TRYWAIT P0, [UR4+0xe0], R7 ;  /* 0x0000e007ff0075a7 */ /* 0x000ea80008001104 */
[----:B------:R-:W-:Y:S01]  /*3040*/  PRMT R13, R3, 0x654, R0 ;  /* 0x00000654030d7816 */ /* 0x000fe20000000000 */
[----:B-12---:R-:W-:Y:S06]  /*3050*/  @!P0 BRA `(.L_x_53) ;  /* 0x00000070006c8947 */ /* 0x006fec0003800000 */
.L_x_173:
[----:B------:R-:W-:Y:S01]  /*3060*/  ULEA UR8, UR5, UR6, 0x4 ;  /* 0x0000000605087291 */ /* 0x000fe2000f8e20ff */
[----:B------:R-:W-:Y:S01]  /*3070*/  SEL R2, R13, R2, !P2 ;  /* 0x000000020d027207 */ /* 0x000fe20005000000 */
[----:B------:R-:W-:Y:S01]  /*3080*/  UIADD3 UR9, UPT, UPT, UR4, 0xd0, URZ ;  /* 0x000000d004097890 */ /* 0x000fe2000fffe0ff */
[----:B-1----:R-:W-:Y:S01]  /*3090*/  LEA R0, R11, UR6, 0x3 ;  /* 0x000000060b007c11 */ /* 0x002fe2000f8e18ff */
[----:B------:R-:W-:Y:S01]  /*30a0*/  UIADD3 UR8, UPT, UPT, UR8, 0x160, URZ ;  /* 0x0000016008087890 */ /* 0x000fe2000fffe0ff */
[----:B------:R1:W-:Y:S01]  /*30b0*/  @!P2 SYNCS.ARRIVE.TRANS64.RED RZ, [R2+URZ], R5 ;  /* 0x0000000502ffa9a7 */ /* 0x0003e200080004ff */
[----:B------:R-:W-:Y:S01]  /*30c0*/  UIADD3 UR4, UPT, UPT, UR5, 0x1, URZ ;  /* 0x0000000105047890 */ /* 0x000fe2000fffe0ff */
[----:B------:R-:W-:-:S03]  /*30d0*/  VIADD R8, R8, 0x1 ;  /* 0x0000000108087836 */ /* 0x000fc60000000000 */
[----:B------:R-:W-:Y:S02]  /*30e0*/  UISETP.NE.AND UP0, UPT, UR4, 0x2, UPT ;  /* 0x000000020400788c */ /* 0x000fe4000bf05270 */
[----:B------:R-:W-:Y:S01]  /*30f0*/  ISETP.NE.AND P0, PT, R8, 0x2, PT ;  /* 0x000000020800780c */ /* 0x000fe20003f05270 */
[----:B------:R-:W-:Y:S06]  /*3100*/  UGETNEXTWORKID.BROADCAST [UR8], [UR9] ;  /* 0x00000000080073ca */ /* 0x000fec0008000100 */
[----:B------:R-:W-:Y:S02]  /*3110*/  USEL UR7, URZ, 0x1, UP0 ;  /* 0x00000001ff077887 */ /* 0x000fe40008000000 */
[----:B------:R-:W-:-:S04]  /*3120*/  USEL UR5, UR4, URZ, UP0 ;  /* 0x000000ff04057287 */ /* 0x000fc80008000000 */
[----:B------:R-:W-:Y:S02]  /*3130*/  LOP3.LUT R12, R12, UR7, RZ, 0x3c, !PT ;  /* 0x000000070c0c7c12 */ /* 0x000fe4000f8e3cff */
[----:B-1----:R-:W-:-:S04]  /*3140*/  SHF.L.U32 R5, R10, 0x1f, RZ ;  /* 0x0000001f0a057819 */ /* 0x002fc800000006ff */
[----:B------:R-:W1:Y:S02]  /*3150*/  SYNCS.PHASECHK.TRANS64.TRYWAIT P1, [R0+URZ+0xd0], R5 ;  /* 0x0000d005000075a7 */ /* 0x000e6400080211ff */
[----:B-1----:R-:W-:Y:S05]  /*3160*/  @!P1 BRA `(.L_x_54) ;  /* 0x0000007000409947 */ /* 0x002fea0003800000 */
.L_x_174:
[C---:B------:R-:W-:Y:S01]  /*3170*/  LEA R4, R11.reuse, UR6, 0x4 ;  /* 0x000000060b047c11 */ /* 0x040fe2000f8e20ff */
[----:B-1----:R-:W-:Y:S01]  /*3180*/  VIADD R0, R0, 0xe0 ;  /* 0x000000e000007836 */ /* 0x002fe20000000000 */
[----:B------:R-:W-:Y:S01]  /*3190*/  SEL R8, R8, RZ, P0 ;  /* 0x000000ff08087207 */ /* 0x000fe20000000000 */
[----:B------:R-:W-:-:S03]  /*31a0*/  VIADD R11, R11, 0x1 ;  /* 0x000000010b0b7836 */ /* 0x000fc60000000000 */
[----:B------:R-:W1:Y:S01]  /*31b0*/  LDS.128 R4, [R4+0x160] ;  /* 0x0001600004047984 */ /* 0x000e620000000c00 */
[----:B------:R-:W-:Y:S02]  /*31c0*/  PRMT R0, RZ, 0x654, R0 ;  /* 0x00000654ff007816 */ /* 0x000fe40000000000 */
[C---:B------:R-:W-:Y:S01]  /*31d0*/  ISETP.NE.AND P1, PT, R11.reuse, 0x2, PT ;  /* 0x000000020b00780c */ /* 0x040fe20003f25270 */
[----:B------:R-:W-:Y:S01]  /*31e0*/  @!PT LDS RZ, [RZ] ;  /* 0x00000000fffff984 */ /* 0x000fe20000000800 */
[----:B------:R-:W-:Y:S01]  /*31f0*/  @!PT LDS RZ, [RZ] ;  /* 0x00000000fffff984 */ /* 0x000fe20000000800 */
[----:B------:R-:W-:Y:S01]  /*3200*/  @!PT LDS RZ, [RZ] ;  /* 0x00000000fffff984 */ /* 0x000fe20000000800 */
[----:B------:R-:W-:Y:S01]  /*3210*/  @!PT LDS RZ, [RZ] ;  /* 0x00000000fffff984 */ /* 0x000fe20000000800 */
[----:B------:R2:W-:Y:S06]  /*3220*/  MEMBAR.ALL.CTA ;  /* 0x0000000000007992 */ /* 0x0005ec0000008000 */
[----:B--2---:R-:W2:Y:S01]  /*3230*/  FENCE.VIEW.ASYNC.S ;  /* 0x00000000000073c6 */ /* 0x004ea20000000000 */
[----:B------:R-:W-:Y:S01]  /*3240*/  SEL R11, R11, RZ, P1 ;  /* 0x000000ff0b0b7207 */ /* 0x000fe20000800000 */
[----:B--2---:R2:W-:Y:S01]  /*3250*/  SYNCS.ARRIVE.TRANS64.RED.A1T0 RZ, [R0+URZ], RZ ;  /* 0x000000ff00ff79a7 */ /* 0x0045e200081004ff */
[----:B-1----:R-:W-:-:S02]  /*3260*/  LOP3.LUT P3, RZ, R6, 0x1, RZ, 0xc0, !PT ;  /* 0x0000000106ff7812 */ /* 0x002fc4000786c0ff */
[----:B------:R-:W-:-:S04]  /*3270*/  SEL R5, RZ, 0x1, P1 ;  /* 0x00000001ff057807 */ /* 0x000fc80000800000 */
[----:B------:R-:W-:Y:S02]  /*3280*/  LOP3.LUT R10, R10, R5, RZ, 0x3c, !PT ;  /* 0x000000050a0a7212 */ /* 0x000fe400078e3cff */
[----:B--2---:R-:W-:-:S04]  /*3290*/  SEL R0, RZ, 0x1, P0 ;  /* 0x00000001ff007807 */ /* 0x004fc80000000000 */
[----:B------:R-:W-:Y:S01]  /*32a0*/  LOP3.LUT R9, R9, R0, RZ, 0x3c, !PT ;  /* 0x0000000009097212 */ /* 0x000fe200078e3cff */
[----:B------:R-:W-:Y:S06]  /*32b0*/  @P3 BRA `(.L_x_55) ;  /* 0xfffffffc002c3947 */ /* 0x000fec000383ffff */
[----:B------:R-:W-:Y:S01]  /*32c0*/  ULEA UR4, UR5, UR6, 0x3 ;  /* 0x0000000605047291 */ /* 0x000fe2000f8e18ff */
[----:B------:R-:W-:-:S08]  /*32d0*/  SHF.L.U32 R3, R12, 0x1f, RZ ;  /* 0x0000001f0c037819 */ /* 0x000fd000000006ff */
[----:B------:R-:W1:Y:S02]  /*32e0*/  SYNCS.PHASECHK.TRANS64 P0, [UR4+0xe0], R3 ;  /* 0x0000e003ff0075a7 */ /* 0x000e640008001004 */
[----:B-1----:R-:W-:Y:S05]  /*32f0*/  @P0 BRA `(.L_x_56) ;  /* 0x0000000000080947 */ /* 0x002fea0003800000 */
[----:B------:R-:W1:Y:S02]  /*3300*/  SYNCS.PHASECHK.TRANS64.TRYWAIT P0, [UR4+0xe0], R3 ;  /* 0x0000e003ff0075a7 */ /* 0x000e640008001104 */
[----:B-1----:R-:W-:Y:S05]  /*3310*/  @!P0 BRA `(.L_x_57) ;  /* 0x0000006c00e88947 */ /* 0x002fea0003800000 */
.L_x_56:
[----:B------:R-:W-:-:S04]  /*3320*/  UIADD3 UR7, UPT, UPT, UR5, 0x1, URZ ;  /* 0x0000000105077890 */ /* 0x000fc8000fffe0ff */
[----:B------:R-:W-:-:S04]  /*3330*/  UISETP.NE.AND UP0, UPT, UR7, 0x2, UPT ;  /* 0x000000020700788c */ /* 0x000fc8000bf05270 */
[----:B------:R-:W-:Y:S02]  /*3340*/  USEL UR8, URZ, 0x1, UP0 ;  /* 0x00000001ff087887 */ /* 0x000fe40008000000 */
[----:B------:R-:W-:-:S04]  /*3350*/  USEL UR7, UR7, URZ, UP0 ;  /* 0x000000ff07077287 */ /* 0x000fc80008000000 */
[----:B------:R-:W-:Y:S01]  /*3360*/  ULEA UR7, UR7, UR6, 0x3 ;  /* 0x0000000607077291 */ /* 0x000fe2000f8e18ff */
[----:B-1----:R-:W-:-:S04]  /*3370*/  LOP3.LUT R3, R12, UR8, RZ, 0x3c, !PT ;  /* 0x000000080c037c12 */ /* 0x002fc8000f8e3cff */
[----:B------:R-:W-:-:S04]  /*3380*/  SHF.L.U32 R0, R3, 0x1f, RZ ;  /* 0x0000001f03007819 */ /* 0x000fc800000006ff */
[----:B------:R-:W1:Y:S02]  /*3390*/  SYNCS.PHASECHK.TRANS64 P0, [UR7+0xe0], R0 ;  /* 0x0000e000ff0075a7 */ /* 0x000e640008001007 */
[----:B-1----:R-:W-:Y:S05]  /*33a0*/  @P0 EXIT ;  /* 0x000000000000094d */ /* 0x002fea0003800000 */
[----:B------:R-:W-:Y:S02]  /*33b0*/  SHF.L.U32 R3, R3, 0x1f, RZ ;  /* 0x0000001f03037819 */ /* 0x000fe400000006ff */
[----:B------:R-:W-:-:S07]  /*33c0*/  MOV R0, UR7 ;  /* 0x0000000700007c02 */ /* 0x000fce0008000f00 */
.L_x_58:
[----:B-1----:R1:W2:Y:S02]  /*33d0*/  SYNCS.PHASECHK.TRANS64.TRYWAIT P0, [R0+URZ+0xe0], R3 ;  /* 0x0000e003000075a7 */ /* 0x0022a400080011ff */
[----:B--2---:R-:W-:Y:S05]  /*33e0*/  @!P0 NANOSLEEP.SYNCS 0x989680 ;  /* 0x009896800000895d */ /* 0x004fea0003900000 */
[----:B------:R-:W2:Y:S02]  /*33f0*/  @!P0 SYNCS.PHASECHK.TRANS64 P0, [R0+URZ+0xe0], R3 ;  /* 0x0000e003000085a7 */ /* 0x000ea400080010ff */
[----:B--2---:R-:W-:Y:S05]  /*3400*/  @P0 EXIT ;  /* 0x000000000000094d */ /* 0x004fea0003800000 */
[----:B------:R-:W-:Y:S05]  /*3410*/  BRA `(.L_x_58) ;  /* 0xfffffffc00ec7947 */ /* 0x000fea000383ffff */
.L_x_51:
[----:B------:R-:W-:Y:S05]  /*3420*/  BRA.U UP4, `(.L_x_59) ;  /* 0x0000001104dc7547 */ /* 0x000fea000b800000 */
[----:B------:R-:W1:Y:S01]  /*3430*/  S2UR UR7, SR_CgaCtaId ;  /* 0x00000000000779c3 */ /* 0x000e620000008800 */
[----:B------:R-:W-:Y:S01]  /*3440*/  UMOV UR4, 0x40 ;  /* 0x0000004000047882 */ /* 0x000fe20000000000 */
[----:B------:R-:W-:Y:S01]  /*3450*/  NOP ;  /* 0x0000000000007918 */ /* 0x000fe20000000000 */
[----:B------:R-:W-:Y:S01]  /*3460*/  UMOV UR6, 0x400 ;  /* 0x0000040000067882 */ /* 0x000fe20000000000 */
[----:B-1----:R-:W-:Y:S02]  /*3470*/  ULEA UR5, UR7, UR4, 0x18 ;  /* 0x0000000407057291 */ /* 0x002fe4000f8ec0ff */
[----:B------:R-:W-:-:S07]  /*3480*/  ULEA UR6, UR7, UR6, 0x18 ;  /* 0x0000000607067291 */ /* 0x000fce000f8ec0ff */
[----:B------:R-:W1:Y:S02]  /*3490*/  LDS.U8 R3, [UR5+0x1c] ;  /* 0x00001c05ff037984 */ /* 0x000e640008000000 */
[----:B-1----:R-:W-:-:S13]  /*34a0*/  ISETP.NE.AND P0, PT, R3, RZ, PT ;  /* 0x000000ff0300720c */ /* 0x002fda0003f05270 */
[----:B------:R-:W-:Y:S05]  /*34b0*/  @P0 BRA `(.L_x_60) ;  /* 0x0000000400080947 */ /* 0x000fea0003800000 */
[----:B------:R-:W-:Y:S02]  /*34c0*/  UISETP.NE.U32.AND UP1, UPT, UR46, 0x1, UPT ;  /* 0x000000012e00788c */ /* 0x000fe4000bf25070 */
[----:B------:R-:W-:-:S07]  /*34d0*/  UIADD3 UR7, UPT, UPT, UR5, 0x8, URZ ;  /* 0x0000000805077890 */ /* 0x000fce000fffe0ff */
[----:B------:R-:W-:Y:S05]  /*34e0*/  BRA.U !UP1, `(.L_x_61) ;  /* 0x00000001099c7547 */ /* 0x000fea000b800000 */
[----:B------:R-:W-:Y:S01]  /*34f0*/  ELECT P0, URZ, PT ;  /* 0x0000000000ff782f */ /* 0x000fe20003800000 */
[----:B------:R-:W-:-:S12]  /*3500*/  BSSY B0, `(.L_x_61) ;  /* 0x0000025000007945 */ /* 0x000fd80003800000 */
[----:B------:R-:W-:Y:S05]  /*3510*/  @!P0 BRA `(.L_x_62) ;  /* 0x00000000008c8947 */ /* 0x000fea0003800000 */
[----:B------:R-:W-:-:S05]  /*3520*/  UMOV UR4, 0x10 ;  /* 0x0000001000047882 */ /* 0x000fca0000000000 */
[----:B------:R-:W-:Y:S04]  /*3530*/  DEPBAR.LE SB1, 0x36 ;  /* 0x00009d800000791a */ /* 0x000fe80000000000 */
[----:B------:R-:W1:Y:S02]  /*3540*/  UTCATOMSWS.2CTA.FIND_AND_SET.ALIGN UP0, UR4, UR4 ;  /* 0x00000004000475e3 */ /* 0x000e640008200800 */
[----:B-1----:R-:W-:Y:S01]  /*3550*/  MOV R10, UR4 ;  /* 0x00000004000a7c02 */ /* 0x002fe20008000f00 */
[----:B------:R-:W-:Y:S06]  /*3560*/  BRA.U UP0, `(.L_x_63) ;  /* 0x0000000100187547 */ /* 0x000fec000b800000 */
.L_x_64:
[----:B------:R-:W-:Y:S05]  /*3570*/  NANOSLEEP 0x64 ;  /* 0x000000640000795d */ /* 0x000fea0003800000 */
[----:B------:R-:W-:-:S05]  /*3580*/  UMOV UR4, 0x10 ;  /* 0x0000001000047882 */ /* 0x000fca0000000000 */
[----:B------:R-:W-:Y:S04]  /*3590*/  DEPBAR.LE SB1, 0x36 ;  /* 0x00009d800000791a */ /* 0x000fe80000000000 */
[----:B------:R-:W1:Y:S02]  /*35a0*/  UTCATOMSWS.2CTA.FIND_AND_SET.ALIGN UP0, UR4, UR4 ;  /* 0x00000004000475e3 */ /* 0x000e640008200800 */
[----:B-1----:R-:W-:Y:S01]  /*35b0*/  MOV R10, UR4 ;  /* 0x00000004000a7c02 */ /* 0x002fe20008000f00 */
[----:B------:R-:W-:Y:S05]  /*35c0*/  BRA.U !UP0, `(.L_x_64) ;  /* 0xfffffffd08e87547 */ /* 0x000fea000b83ffff */
.L_x_63:
[----:B------:R-:W1:Y:S01]  /*35d0*/  LDS R6, [UR5+0x10] ;  /* 0x00001005ff067984 */ /* 0x000e620008000800 */
[----:B------:R-:W-:Y:S01]  /*35e0*/  IMAD.U32 R3, RZ, RZ, UR6 ;  /* 0x00000006ff037e24 */ /* 0x000fe2000f8e00ff */
[----:B------:R-:W-:-:S03]  /*35f0*/  MOV R4, UR45 ;  /* 0x0000002d00047c02 */ /* 0x000fc60008000f00 */
[----:B------:R-:W-:Y:S01]  /*3600*/  VIADD R3, R3, 0x180 ;  /* 0x0000018003037836 */ /* 0x000fe20000000000 */
[----:B-1----:R-:W-:-:S04]  /*3610*/  SHF.L.U32 R6, R6, 0x1f, RZ ;  /* 0x0000001f06067819 */ /* 0x002fc800000006ff */
[----:B------:R-:W1:Y:S02]  /*3620*/  SYNCS.PHASECHK.TRANS64.TRYWAIT P0, [UR5+0x8], R6 ;  /* 0x00000806ff0075a7 */ /* 0x000e640008001105 */
[----:B-1----:R-:W-:Y:S05]  /*3630*/  @P0 BRA `(.L_x_65) ;  /* 0x0000000000080947 */ /* 0x002fea0003800000 */
[----:B------:R-:W1:Y:S02]  /*3640*/  SYNCS.PHASECHK.TRANS64.TRYWAIT P0, [UR5+0x8], R6 ;  /* 0x00000806ff0075a7 */ /* 0x000e640008001105 */
[----:B-1----:R-:W-:Y:S05]  /*3650*/  @!P0 BRA `(.L_x_66) ;  /* 0x0000006c00308947 */ /* 0x002fea0003800000 */
.L_x_65:
[----:B------:R-:W-:Y:S01]  /*3660*/  PRMT R4, R4, 0x654, R3 ;  /* 0x0000065404047816 */ /* 0x000fe20000000003 */
[----:B------:R-:W-:Y:S01]  /*3670*/  HFMA2 R3, -RZ, RZ, 0, 5.9604644775390625e-08 ;  /* 0x00000001ff037431 */ /* 0x000fe200000001ff */
[----:B------:R-:W-:Y:S01]  /*3680*/  UPRMT UR4, UR45, 0x654, UR7 ;  /* 0x000006542d047896 */ /* 0x000fe20008000007 */
[----:B------:R-:W-:Y:S02]  /*3690*/  IMAD.MOV.U32 R7, RZ, RZ, 0xffff ;  /* 0x0000ffffff077424 */ /* 0x000fe400078e00ff */
[----:B-1----:R-:W-:Y:S02]  /*36a0*/  IMAD.MOV.U32 R6, RZ, RZ, 0x4 ;  /* 0x00000004ff067424 */ /* 0x002fe400078e00ff */
[----:B------:R-:W-:Y:S01]  /*36b0*/  IMAD.SHL.U32 R9, R10, 0x20, RZ ;  /* 0x000000200a097824 */ /* 0x000fe200078e00ff */
[----:B------:R-:W-:Y:S02]  /*36c0*/  MOV R5, UR4 ;  /* 0x0000000400057c02 */ /* 0x000fe40008000f00 */
[-C--:B------:R-:W-:Y:S01]  /*36d0*/  SHF.L.U32 R8, R7, R10.reuse, RZ ;  /* 0x0000000a07087219 */ /* 0x080fe200000006ff */
[----:B------:R1:W-:Y:S01]  /*36e0*/  SYNCS.ARRIVE.TRANS64.RED RZ, [UR4], R6 ;  /* 0x00000006ffff79a7 */ /* 0x0003e20008000404 */
[----:B------:R-:W-:Y:S01]  /*36f0*/  SHF.L.U32 R7, R3, R10, RZ ;  /* 0x0000000a03077219 */ /* 0x000fe200000006ff */
[----:B------:R1:W-:Y:S04]  /*3700*/  STS [UR6+0x180], R9 ;  /* 0x00018009ff007988 */ /* 0x0003e80008000806 */
[----:B------:R1:W-:Y:S04]  /*3710*/  STAS [R4.64], R10 ;  /* 0x0000000a04007dbd */ /* 0x0003e8000c0008ff */
[----:B------:R1:W-:Y:S04]  /*3720*/  ATOMS.OR RZ, [UR5+0x14], R8 ;  /* 0x00001408ffff798c */ /* 0x0003e8000b000005 */
[----:B------:R1:W-:Y:S04]  /*3730*/  ATOMS.OR RZ, [UR5+0x18], R7 ;  /* 0x00001807ffff798c */ /* 0x0003e8000b000005 */
[----:B------:R1:W-:Y:S02]  /*3740*/  ATOMS.XOR RZ, [UR5+0x10], R3 ;  /* 0x00001003ffff798c */ /* 0x0003e4000b800005 */
.L_x_62:
[----:B------:R-:W-:Y:S05]  /*3750*/  BSYNC B0 ;  /* 0x0000000000007941 */ /* 0x000fea0003800000 */
.L_x_61:
[----:B------:R-:W-:Y:S05]  /*3760*/  BRA.U UP1, `(.L_x_67) ;  /* 0x00000001016c7547 */ /* 0x000fea000b800000 */
[----:B------:R-:W-:-:S03]  /*3770*/  UMOV UR4, 0xffffffff ;  /* 0xffffffff00047882 */ /* 0x000fc60000000000 */
[----:B------:R-:W-:Y:S05]  /*3780*/  BRA.DIV UR4, `(.L_x_68) ;  /* 0x0000006a04fc7947 */ /* 0x000fea000b800000 */
[----:B------:R-:W-:-:S13]  /*3790*/  ELECT P0, URZ, PT ;  /* 0x0000000000ff782f */ /* 0x000fda0003800000 */
.L_x_178:
[----:B------:R-:W-:Y:S05]  /*37a0*/  @!P0 BRA `(.L_x_67) ;  /* 0x00000000005c8947 */ /* 0x000fea0003800000 */
[----:B-1----:R-:W1:Y:S02]  /*37b0*/  LDS R4, [UR5+0x10] ;  /* 0x00001005ff047984 */ /* 0x002e640008000800 */
[----:B-1----:R-:W-:-:S04]  /*37c0*/  SHF.L.U32 R4, R4, 0x1f, RZ ;  /* 0x0000001f04047819 */ /* 0x002fc800000006ff */
[----:B------:R-:W1:Y:S02]  /*37d0*/  SYNCS.PHASECHK.TRANS64.TRYWAIT P0, [UR5+0x8], R4 ;  /* 0x00000804ff0075a7 */ /* 0x000e640008001105 */
[----:B-1----:R-:W-:Y:S05]  /*37e0*/  @P0 BRA `(.L_x_69) ;  /* 0x0000000000080947 */ /* 0x002fea0003800000 */
[----:B------:R-:W1:Y:S02]  /*37f0*/  SYNCS.PHASECHK.TRANS64.TRYWAIT P0, [UR5+0x8], R4 ;  /* 0x00000804ff0075a7 */ /* 0x000e640008001105 */
[----:B-1----:R-:W-:Y:S05]  /*3800*/  @!P0 BRA `(.L_x_70) ;  /* 0x0000006c00008947 */ /* 0x002fea0003800000 */
.L_x_69:
[----:B------:R-:W2:Y:S01]  /*3810*/  LDS R6, [UR6+0x180] ;  /* 0x00018006ff067984 */ /* 0x000ea20008000800 */
[----:B-1----:R-:W-:Y:S02]  /*3820*/  HFMA2 R3, -RZ, RZ, 0, 5.9604644775390625e-08 ;  /* 0x00000001ff037431 */ /* 0x002fe400000001ff */
[----:B------:R-:W-:Y:S01]  /*3830*/  IMAD.MOV.U32 R4, RZ, RZ, 0xffff ;  /* 0x0000ffffff047424 */ /* 0x000fe200078e00ff */
[----:B------:R-:W-:Y:S01]  /*3840*/  UPRMT UR4, UR45, 0x654, UR7 ;  /* 0x000006542d047896 */ /* 0x000fe20008000007 */
[----:B--2---:R-:W-:-:S03]  /*3850*/  IMAD.SHL.U32 R5, R6, 0x20, RZ ;  /* 0x0000002006057824 */ /* 0x004fc600078e00ff */
[-C--:B------:R-:W-:Y:S02]  /*3860*/  SHF.L.U32 R4, R4, R6.reuse, RZ ;  /* 0x0000000604047219 */ /* 0x080fe400000006ff */
[----:B------:R-:W-:Y:S01]  /*3870*/  SHF.L.U32 R6, R3, R6, RZ ;  /* 0x0000000603067219 */ /* 0x000fe200000006ff */
[----:B------:R2:W-:Y:S04]  /*3880*/  STS [UR6+0x180], R5 ;  /* 0x00018005ff007988 */ /* 0x0005e80008000806 */
[----:B------:R2:W-:Y:S04]  /*3890*/  ATOMS.OR RZ, [UR5+0x14], R4 ;  /* 0x00001404ffff798c */ /* 0x0005e8000b000005 */
[----:B------:R2:W-:Y:S01]  /*38a0*/  ATOMS.OR RZ, [UR5+0x18], R6 ;  /* 0x00001806ffff798c */ /* 0x0005e2000b000005 */
[----:B------:R-:W-:Y:S03]  /*38b0*/  SYNCS.ARRIVE.TRANS64.RED.A1T0 RZ, [UR4], RZ ;  /* 0x000000ffffff79a7 */ /* 0x000fe60008100404 */
[----:B------:R2:W-:Y:S01]  /*38c0*/  ATOMS.XOR RZ, [UR5+0x10], R3 ;  /* 0x00001003ffff798c */ /* 0x0005e2000b800005 */
[----:B------:R-:W-:Y:S05]  /*38d0*/  BRA `(.L_x_67) ;  /* 0x0000000000107947 */ /* 0x000fea0003800000 */
.L_x_60:
[----:B------:R-:W-:Y:S02]  /*38e0*/  MOV R3, 0xffffffff ;  /* 0xffffffff00037802 */ /* 0x000fe40000000f00 */
[----:B------:R-:W-:-:S03]  /*38f0*/  MOV R4, 0x3920 ;  /* 0x0000392000047802 */ /* 0x000fc60000000f00 */
[----:B------:R1:W-:Y:S04]  /*3900*/  STS [UR6+0x180], R3 ;  /* 0x00018003ff007988 */ /* 0x0003e80008000806 */
[----:B-1---5:R-:W-:Y:S05]  /*3910*/  CALL.REL.NOINC `($__internal_1_$__cuda_sm10x_tcgen05_guardrail_trap_phase_invalid_during_alloc) ;  /* 0x0000007000d47944 */ /* 0x022fea0003c00000 */
.L_x_67:
[----:B------:R-:W-:Y:S05]  /*3920*/  WARPSYNC.ALL ;  /* 0x0000000000007948 */ /* 0x000fea0003800000 */
[----:B------:R-:W3:Y:S01]  /*3930*/  S2UR UR4, SR_CgaCtaId ;  /* 0x00000000000479c3 */ /* 0x000ee20000008800 */
[----:B------:R-:W-:Y:S01]  /*3940*/  UMOV UR26, 0x400 ;  /* 0x00000400001a7882 */ /* 0x000fe20000000000 */
[----:B------:R-:W-:-:S06]  /*3950*/  NOP ;  /* 0x0000000000007918 */ /* 0x000fcc0000000000 */
[----:B------:R-:W-:Y:S06]  /*3960*/  BAR.ARV 0x6, 0xa0 ;  /* 0x0182800000007b1d */ /* 0x000fec0000002000 */
[----:B------:R-:W4:Y:S01]  /*3970*/  LDCU UR6, c[0x0][0x38c] ;  /* 0x00007180ff0677ac */ /* 0x000f220008000800 */
[----:B------:R-:W-:Y:S01]  /*3980*/  LOP3.LUT R0, R0, 0xffff, RZ, 0xc0, !PT ;  /* 0x0000ffff00007812 */ /* 0x000fe200078ec0ff */
[----:B-1----:R-:W-:Y:S01]  /*3990*/  IMAD.MOV.U32 R9, RZ, RZ, 0x1 ;  /* 0x00000001ff097424 */ /* 0x002fe200078e00ff */
[----:B------:R-:W-:Y:S01]  /*39a0*/  LOP3.LUT R2, R2, 0xffff, RZ, 0xc0, !PT ;  /* 0x0000ffff02027812 */ /* 0x000fe200078ec0ff */
[----:B------:R-:W-:Y:S01]  /*39b0*/  IMAD.MOV.U32 R8, RZ, RZ, RZ ;  /* 0x000000ffff087224 */ /* 0x000fe200078e00ff */
[----:B------:R-:W-:Y:S01]  /*39c0*/  R2UR UR42, R0 ;  /* 0x00000000002a72ca */ /* 0x000fe200000e0000 */
[----:B------:R-:W-:Y:S01]  /*39d0*/  UMOV UR32, URZ ;  /* 0x000000ff00207c82 */ /* 0x000fe20008000000 */
[----:B------:R-:W-:Y:S01]  /*39e0*/  R2UR UR28, R2 ;  /* 0x00000000021c72ca */ /* 0x000fe200000e0000 */
[----:B------:R-:W-:Y:S01]  /*39f0*/  UMOV UR23, URZ ;  /* 0x000000ff00177c82 */ /* 0x000fe20008000000 */
[----:B------:R-:W-:Y:S01]  /*3a00*/  UMOV UR22, URZ ;  /* 0x000000ff00167c82 */ /* 0x000fe20008000000 */
[----:B---3--:R-:W-:-:S02]  /*3a10*/  ULEA UR26, UR4, UR26, 0x18 ;  /* 0x0000001a041a7291 */ /* 0x008fc4000f8ec0ff */
[----:B------:R-:W-:Y:S02]  /*3a20*/  UISETP.NE.AND UP3, UPT, UR46, URZ, UPT ;  /* 0x000000ff2e00728c */ /* 0x000fe4000bf65270 */
[----:B------:R-:W-:Y:S02]  /*3a30*/  UIADD3 UR5, UPT, UPT, UR26, 0x8400, URZ ;  /* 0x000084001a057890 */ /* 0x000fe4000fffe0ff */
[----:B------:R-:W-:Y:S02]  /*3a40*/  UIADD3 UR4, UPT, UPT, UR26, 0x28400, URZ ;  /* 0x000284001a047890 */ /* 0x000fe4000fffe0ff */
[----:B----4-:R-:W-:Y:S01]  /*3a50*/  UIADD3 UR6, UPT, UPT, UR6, 0x3f, URZ ;  /* 0x0000003f06067890 */ /* 0x010fe2000fffe0ff */
[----:B--2---:R-:W1:Y:S01]  /*3a60*/  LDS R3, [UR26+0x180] ;  /* 0x0001801aff037984 */ /* 0x004e620008000800 */
[----:B------:R-:W-:Y:S02]  /*3a70*/  USHF.R.U32.HI UR5, URZ, 0x4, UR5 ;  /* 0x00000004ff057899 */ /* 0x000fe40008011605 */
[----:B------:R-:W-:-:S02]  /*3a80*/  USHF.R.S32.HI UR33, URZ, 0x1f, UR6 ;  /* 0x0000001fff217899 */ /* 0x000fc40008011406 */
[----:B------:R-:W-:Y:S02]  /*3a90*/  USHF.R.U32.HI UR4, URZ, 0x4, UR4 ;  /* 0x00000004ff047899 */ /* 0x000fe40008011604 */
[----:B------:R-:W-:Y:S02]  /*3aa0*/  ULEA.HI UR33, UR33, UR6, URZ, 0x6 ;  /* 0x0000000621217291 */ /* 0x000fe4000f8f30ff */
[----:B------:R-:W-:Y:S02]  /*3ab0*/  ULOP3.LUT UR5, UR5, 0x3fff, URZ, 0xc0, !UPT ;  /* 0x00003fff05057892 */ /* 0x000fe4000f8ec0ff */
[----:B------:R-:W-:Y:S02]  /*3ac0*/  USHF.R.S32.HI UR33, URZ, 0x6, UR33 ;  /* 0x00000006ff217899 */ /* 0x000fe40008011421 */
[----:B------:R-:W-:Y:S02]  /*3ad0*/  ULOP3.LUT UR30, UR4, 0x3fff, URZ, 0xc0, !UPT ;  /* 0x00003fff041e7892 */ /* 0x000fe4000f8ec0ff */
[----:B------:R-:W-:Y:S01]  /*3ae0*/  UISETP.LT.AND UP0, UPT, UR33, 0x1, UPT ;  /* 0x000000012100788c */ /* 0x000fe2000bf01270 */
[----:B------:R-:W-:Y:S01]  /*3af0*/  UMOV UR40, 0x0 ;  /* 0x0000000000287882 */ /* 0x000fe20000000000 */
[----:B------:R-:W-:Y:S01]  /*3b00*/  UMOV UR41, 0x10200490 ;  /* 0x1020049000297882 */ /* 0x000fe20000000000 */
[----:B------:R-:W-:-:S02]  /*3b10*/  ULOP3.LUT UR29, UR5, 0x10000, URZ, 0xfc, !UPT ;  /* 0x00010000051d7892 */ /* 0x000fc4000f8efcff */
[----:B------:R-:W-:Y:S02]  /*3b20*/  ULOP3.LUT UR30, UR30, 0x10000, URZ, 0xfc, !UPT ;  /* 0x000100001e1e7892 */ /* 0x000fe4000f8efcff */
[----:B------:R-:W-:Y:S01]  /*3b30*/  USEL UR43, UR33, 0x1, !UP0 ;  /* 0x00000001212b7887 */ /* 0x000fe2000c000000 */
[----:B------:R-:W-:Y:S01]  /*3b40*/  UMOV UR38, 0x0 ;  /* 0x0000000000267882 */ /* 0x000fe20000000000 */
[----:B------:R-:W-:Y:S01]  /*3b50*/  UMOV UR39, 0x10200490 ;  /* 0x1020049000277882 */ /* 0x000fe20000000000 */
[----:B------:R-:W-:Y:S01]  /*3b60*/  UMOV UR36, 0x0 ;  /* 0x0000000000247882 */ /* 0x000fe20000000000 */
[----:B------:R-:W-:Y:S01]  /*3b70*/  UMOV UR37, 0x10200490 ;  /* 0x1020049000257882 */ /* 0x000fe20000000000 */
[----:B------:R-:W-:Y:S01]  /*3b80*/  UMOV UR34, 0x0 ;  /* 0x0000000000227882 */ /* 0x000fe20000000000 */
[----:B------:R-:W-:Y:S01]  /*3b90*/  UMOV UR35, 0x10200490 ;  /* 0x1020049000237882 */ /* 0x000fe20000000000 */
[----:B-1----:R-:W-:Y:S02]  /*3ba0*/  R2UR UR44, R3 ;  /* 0x00000000032c72ca */ /* 0x002fe400000e0000 */
[----:B------:R-:W-:-:S13]  /*3bb0*/  CS2R R2, SRZ ;  /* 0x0000000000027805 */ /* 0x000fda000001ff00 */
.L_x_78:
[C---:B------:R-:W-:Y:S02]  /*3bc0*/  LEA R0, R8.reuse, UR26, 0x3 ;  /* 0x0000001a08007c11 */ /* 0x040fe4000f8e18ff */
[----:B------:R-:W-:Y:S02]  /*3bd0*/  SHF.L.U32 R5, R3, 0x1f, RZ ;  /* 0x0000001f03057819 */ /* 0x000fe400000006ff */
[----:B------:R-:W-:Y:S02]  /*3be0*/  LEA R4, R8, UR26, 0x4 ;  /* 0x0000001a08047c11 */ /* 0x000fe4000f8e20ff */
[----:B------:R-:W1:Y:S02]  /*3bf0*/  SYNCS.PHASECHK.TRANS64.TRYWAIT P0, [R0+URZ+0xd0], R5 ;  /* 0x0000d005000075a7 */ /* 0x000e6400080011ff */
[----:B-1-3--:R-:W-:Y:S05]  /*3c00*/  @!P0 BRA `(.L_x_71) ;  /* 0x0000006800188947 */ /* 0x00afea0003800000 */
.L_x_179:
[----:B-1----:R-:W1:Y:S01]  /*3c10*/  LDS.128 R4, [R4+0x160] ;  /* 0x0001600004047984 */ /* 0x002e620000000c00 */
[----:B------:R-:W-:Y:S02]  /*3c20*/  VIADD R0, R0, 0xe0 ;  /* 0x000000e000007836 */ /* 0x000fe40000000000 */
[----:B------:R-:W-:Y:S01]  /*3c30*/  VIADD R8, R8, 0x1 ;  /* 0x0000000108087836 */ /* 0x000fe20000000000 */
[----:B------:R-:W-:Y:S01]  /*3c40*/  @!PT LDS RZ, [RZ] ;  /* 0x00000000fffff984 */ /* 0x000fe20000000800 */
[----:B------:R-:W-:Y:S01]  /*3c50*/  @!PT LDS RZ, [RZ] ;  /* 0x00000000fffff984 */ /* 0x000fe20000000800 */
[----:B------:R-:W-:Y:S01]  /*3c60*/  @!PT LDS RZ, [RZ] ;  /* 0x00000000fffff984 */ /* 0x000fe20000000800 */
[----:B------:R-:W-:Y:S01]  /*3c70*/  @!PT LDS RZ, [RZ] ;  /* 0x00000000fffff984 */ /* 0x000fe20000000800 */
[----:B------:R2:W-:Y:S06]  /*3c80*/  MEMBAR.ALL.CTA ;  /* 0x0000000000007992 */ /* 0x0005ec0000008000 */
[----:B--2---:R-:W2:Y:S01]  /*3c90*/  FENCE.VIEW.ASYNC.S ;  /* 0x00000000000073c6 */ /* 0x004ea20000000000 */
[----:B------:R-:W-:-:S04]  /*3ca0*/  PRMT R0, RZ, 0x654, R0 ;  /* 0x00000654ff007816 */ /* 0x000fc80000000000 */
[----:B--2---:R2:W-:Y:S01]  /*3cb0*/  SYNCS.ARRIVE.TRANS64.RED.A1T0 RZ, [R0+URZ], RZ ;  /* 0x000000ff00ff79a7 */ /* 0x0045e200081004ff */
[----:B-1----:R-:W-:Y:S01]  /*3cc0*/  LOP3.LUT P1, RZ, R6, 0x1, RZ, 0xc0, !PT ;  /* 0x0000000106ff7812 */ /* 0x002fe2000782c0ff */
[----:B--2---:R-:W-:-:S12]  /*3cd0*/  BRA.U UP3, `(.L_x_72) ;  /* 0x0000000503087547 */ /* 0x004fd8000b800000 */
[----:B------:R-:W1:Y:S01]  /*3ce0*/  LDCU UR4, c[0x0][0x38c] ;  /* 0x00007180ff0477ac */ /* 0x000e620008000800 */
[----:B------:R-:W-:Y:S02]  /*3cf0*/  PLOP3.LUT P2, PT, PT, PT, PT, 0x80, 0x8 ;  /* 0x000000000008781c */ /* 0x000fe40003f4f070 */
[----:B------:R-:W-:Y:S01]  /*3d00*/  SHF.L.U32 R5, R9, 0x1f, RZ ;  /* 0x0000001f09057819 */ /* 0x000fe200000006ff */
[----:B------:R-:W-:Y:S02]  /*3d10*/  ULEA UR31, UR32, UR26, 0x3 ;  /* 0x0000001a201f7291 */ /* 0x000fe4000f8e18ff */
[----:B------:R-:W-:Y:S02]  /*3d20*/  ULEA UR11, UR32, UR44, 0x7 ;  /* 0x0000002c200b7291 */ /* 0x000fe4000f8e38ff */
[----:B-1----:R-:W-:-:S06]  /*3d30*/  UISETP.GE.AND UP0, UPT, UR4, 0x1, UPT ;  /* 0x000000010400788c */ /* 0x002fcc000bf06270 */
[----:B------:R-:W-:-:S05]  /*3d40*/  PLOP3.LUT P0, PT, PT, PT, UP0, 0x80, 0x8 ;  /* 0x000000000008781c */ /* 0x000fca0003f0f008 */
[----:B------:R-:W-:-:S08]  /*3d50*/  @UP0 ULEA UR4, UR23, UR26, 0x3 ;  /* 0x0000001a17040291 */ /* 0x000fd0000f8e18ff */
[----:B------:R-:W-:-:S04]  /*3d60*/  @P0 SHF.L.U32 R0, R2, 0x1f, RZ ;  /* 0x0000001f02000819 */ /* 0x000fc800000006ff */
[----:B------:R1:W2:Y:S01]  /*3d70*/  @P0 SYNCS.PHASECHK.TRANS64.TRYWAIT P2, [UR4], R0 ;  /* 0x00000000ff0005a7 */ /* 0x0002a20008041104 */
[----:B------:R-:W3:Y:S02]  /*3d80*/  SYNCS.PHASECHK.TRANS64.TRYWAIT P0, [UR31+0x110], R5 ;  /* 0x00011005ff0075a7 */ /* 0x000ee4000800111f */
[----:B-123--:R-:W-:Y:S05]  /*3d90*/  @!P0 BRA `(.L_x_73) ;  /* 0x0000006400c88947 */ /* 0x00efea0003800000 */
.L_x_181:
[----:B------:R-:W-:Y:S01]  /*3da0*/  UMOV UR27, UR22 ;  /* 0x00000016001b7c82 */ /* 0x000fe20008000000 */
[----:B------:R-:W-:Y:S05]  /*3db0*/  BRA.U !UP0, `(.L_x_74) ;  /* 0x0000000108c07547 */ /* 0x000fea000b800000 */
[----:B------:R-:W-:Y:S02]  /*3dc0*/  UIADD3 UR27, UPT, UPT, UR43, UR22, URZ ;  /* 0x000000162b1b7290 */ /* 0x000fe4000fffe0ff */
[----:B------:R-:W-:Y:S01]  /*3dd0*/  UPLOP3.LUT UP2, UPT, UPT, UPT, UPT, 0x40, 0x4 ;  /* 0x000000000004789c */ /* 0x000fe20003f4e870 */
[----:B------:R-:W-:Y:S01]  /*3de0*/  UMOV UR24, UR33 ;  /* 0x0000002100187c82 */ /* 0x000fe20008000000 */
[----:B------:R-:W-:-:S09]  /*3df0*/  UMOV UR10, UR23 ;  /* 0x00000017000a7c82 */ /* 0x000fd20008000000 */
.L_x_77:
[----:B--2---:R-:W-:Y:S01]  /*3e00*/  ULEA UR5, UR10, UR26, 0x3 ;  /* 0x0000001a0a057291 */ /* 0x004fe2000f8e18ff */
[----:B---3--:R-:W-:Y:S11]  /*3e10*/  @P2 BRA `(.L_x_75) ;  /* 0x00000000000c2947 */ /* 0x008ff60003800000 */
[----:B-1----:R-:W-:Y:S04]  /*3e20*/  SHF.L.U32 R5, R2, 0x1f, RZ ;  /* 0x0000001f02057819 */ /* 0x002fe800000006ff */
[----:B------:R-:W1:Y:S02]  /*3e30*/  SYNCS.PHASECHK.TRANS64.TRYWAIT P0, [UR5], R5 ;  /* 0x00000005ff0075a7 */ /* 0x000e640008001105 */
[----:B-1----:R-:W-:Y:S05]  /*3e40*/  @!P0 BRA `(.L_x_76) ;  /* 0x0000006400b48947 */ /* 0x002fea0003800000 */
.L_x_75:
[----:B------:R-:W-:Y:S01]  /*3e50*/  UISETP.NE.AND UP0, UPT, UR24, 0x1, UPT ;  /* 0x000000011800788c */ /* 0x000fe2000bf05270 */
[----:B------:R-:W-:Y:S01]  /*3e60*/  PLOP3.LUT P2, PT, PT, PT, PT, 0x80, 0x8 ;  /* 0x000000000008781c */ /* 0x000fe20003f4f070 */
[----:B------:R-:W-:Y:S02]  /*3e70*/  UIADD3 UR4, UPT, UPT, UR10, 0x1, URZ ;  /* 0x000000010a047890 */ /* 0x000fe4000fffe0ff */
[----:B------:R-:W-:Y:S02]  /*3e80*/  UIADD3 UR25, UPT, UPT, UR5, 0x40, URZ ;  /* 0x0000004005197890 */ /* 0x000fe4000fffe0ff */
[----:B------:R-:W-:Y:S01]  /*3e90*/  UISETP.NE.AND UP1, UPT, UR4, 0x8, UPT ;  /* 0x000000080400788c */ /* 0x000fe2000bf25270 */
[----:B------:R-:W-:Y:S01]  /*3ea0*/  PLOP3.LUT P0, PT, PT, PT, UP0, 0x80, 0x8 ;  /* 0x000000000008781c */ /* 0x000fe20003f0f008 */
[----:B------:R-:W-:Y:S02]  /*3eb0*/  UIADD3 UR22, UPT, UPT, UR22, 0x1, URZ ;  /* 0x0000000116167890 */ /* 0x000fe4000fffe0ff */
[----:B------:R-:W-:Y:S02]  /*3ec0*/  USEL UR6, URZ, 0x1, UP1 ;  /* 0x00000001ff067887 */ /* 0x000fe40008800000 */
[----:B------:R-:W-:Y:S02]  /*3ed0*/  USEL UR23, UR4, URZ, UP1 ;  /* 0x000000ff04177287 */ /* 0x000fe40008800000 */
[----:B------:R-:W-:Y:S02]  /*3ee0*/  UIADD3 UR24, UPT, UPT, UR24, -0x1, URZ ;  /* 0xffffffff18187890 */ /* 0x000fe4000fffe0ff */
[----:B------:R-:W-:Y:S01]  /*3ef0*/  @UP0 ULEA UR4, UR23, UR26, 0x3 ;  /* 0x0000001a17040291 */ /* 0x000fe2000f8e18ff */
[----:B------:R-:W-:Y:S01]  /*3f00*/  LOP3.LUT R2, R2, UR6, RZ, 0x3c, !PT ;  /* 0x0000000602027c12 */ /* 0x000fe2000f8e3cff */
[----:B------:R-:W-:Y:S02]  /*3f10*/  ULEA UR6, UR10, UR30, 0x9 ;  /* 0x0000001e0a067291 */ /* 0x000fe4000f8e48ff */
[----:B------:R-:W-:Y:S01]  /*3f20*/  UISETP.NE.AND UP0, UPT, UR22, UR27, UPT ;  /* 0x0000001b1600728c */ /* 0x000fe2000bf05270 */
[----:B-1----:R-:W-:Y:S01]  /*3f30*/  @P0 SHF.L.U32 R0, R2, 0x1f, RZ ;  /* 0x0000001f02000819 */ /* 0x002fe200000006ff */
[----:B------:R-:W-:Y:S02]  /*3f40*/  UIADD3 UR20, UPT, UPT, UR6, 0x2, URZ ;  /* 0x0000000206147890 */ /* 0x000fe4000fffe0ff */
[----:B------:R-:W-:Y:S01]  /*3f50*/  UIADD3 UR16, UPT, UPT, UR6, 0x4, URZ ;  /* 0x0000000406107890 */ /* 0x000fe2000fffe0ff */
[----:B------:R2:W3:Y:S01]  /*3f60*/  @P0 SYNCS.PHASECHK.TRANS64.TRYWAIT P2, [UR4], R0 ;  /* 0x00000000ff0005a7 */ /* 0x0004e20008041104 */
[----:B------:R-:W-:Y:S02]  /*3f70*/  ULEA UR4, UR10, UR29, 0xa ;  /* 0x0000001d0a047291 */ /* 0x000fe4000f8e50ff */
[----:B------:R-:W-:Y:S02]  /*3f80*/  UIADD3 UR12, UPT, UPT, UR6, 0x6, URZ ;  /* 0x00000006060c7890 */ /* 0x000fe4000fffe0ff */
[----:B------:R-:W-:Y:S02]  /*3f90*/  UIADD3 UR18, UPT, UPT, UR4, 0x2, URZ ;  /* 0x0000000204127890 */ /* 0x000fe4000fffe0ff */
[----:B------:R-:W-:Y:S02]  /*3fa0*/  UIADD3 UR14, UPT, UPT, UR4, 0x4, URZ ;  /* 0x00000004040e7890 */ /* 0x000fe4000fffe0ff */
[----:B------:R-:W-:Y:S01]  /*3fb0*/  UIADD3 UR8, UPT, UPT, UR4, 0x6, URZ ;  /* 0x0000000604087890 */ /* 0x000fe2000fffe0ff */
[----:B------:R-:W-:Y:S01]  /*3fc0*/  UMOV UR7, 0x40004040 ;  /* 0x4000404000077882 */ /* 0x000fe20000000000 */
[----:B------:R-:W-:Y:S01]  /*3fd0*/  UMOV UR5, 0x40004040 ;  /* 0x4000404000057882 */ /* 0x000fe20000000000 */
[----:B------:R-:W-:Y:S01]  /*3fe0*/  UMOV UR21, 0x40004040 ;  /* 0x4000404000157882 */ /* 0x000fe20000000000 */
[----:B------:R2:W-:Y:S01]  /*3ff0*/  UTCHMMA.2CTA gdesc[UR4], gdesc[UR6], tmem[UR11], tmem[UR40], idesc[UR41], UP2 ;  /* 0x00ff2806040075ea */ /* 0x0005e2000920000b */
[----:B------:R-:W-:Y:S01]  /*4000*/  UPLOP3.LUT UP2, UPT, UPT, UPT, UPT, 0x80, 0x8 ;  /* 0x000000000008789c */ /* 0x000fe20003f4f070 */
[----:B------:R-:W-:Y:S01]  /*4010*/  UMOV UR19, 0x40004040 ;  /* 0x4000404000137882 */ /* 0x000fe20000000000 */
[----:B------:R-:W-:Y:S01]  /*4020*/  UMOV UR17, 0x40004040 ;  /* 0x4000404000117882 */ /* 0x000fe20000000000 */
[----:B------:R2:W-:Y:S01]  /*4030*/  UTCHMMA.2CTA gdesc[UR18], gdesc[UR20], tmem[UR11], tmem[UR38], idesc[UR39], UPT ;  /* 0x00ff2614120075ea */ /* 0x0005e2000ba0000b */
[----:B------:R-:W-:Y:S01]  /*4040*/  UMOV UR15, 0x40004040 ;  /* 0x40004040000f7882 */ /* 0x000fe20000000000 */
[----:B------:R-:W-:Y:S01]  /*4050*/  UMOV UR13, 0x40004040 ;  /* 0x40004040000d7882 */ /* 0x000fe20000000000 */
[----:B------:R-:W-:Y:S01]  /*4060*/  UMOV UR9, 0x40004040 ;  /* 0x4000404000097882 */ /* 0x000fe20000000000 */
[----:B------:R2:W-:Y:S01]  /*4070*/  UTCHMMA.2CTA gdesc[UR14], gdesc[UR16], tmem[UR11], tmem[UR36], idesc[UR37], UPT ;  /* 0x00ff24100e0075ea */ /* 0x0005e2000ba0000b */
[----:B------:R2:W-:Y:S01]  /*4080*/  UTCHMMA.2CTA gdesc[UR8], gdesc[UR12], tmem[UR11], tmem[UR34], idesc[UR35], UPT ;  /* 0x00ff220c080075ea */ /* 0x0005e2000ba0000b */
[----:B------:R2:W-:Y:S01]  /*4090*/  UTCBAR.2CTA.MULTICAST [UR25], URZ, UR28 ;  /* 0x000000ff190073e9 */ /* 0x0005e2000820081c */
[----:B------:R-:W-:Y:S01]  /*40a0*/  UMOV UR10, UR23 ;  /* 0x00000017000a7c82 */ /* 0x000fe20008000000 */
[----:B------:R-:W-:Y:S05]  /*40b0*/  BRA.U UP0, `(.L_x_77) ;  /* 0xfffffffd00507547 */ /* 0x000fea000b83ffff */
.L_x_74:
[----:B--2---:R-:W-:Y:S01]  /*40c0*/  UIADD3 UR4, UPT, UPT, UR31, 0xf0, URZ ;  /* 0x000000f01f047890 */ /* 0x004fe2000fffe0ff */
[----:B------:R-:W-:-:S08]  /*40d0*/  UMOV UR22, UR27 ;  /* 0x0000001b00167c82 */ /* 0x000fd00008000000 */
[----:B------:R2:W-:Y:S01]  /*40e0*/  UTCBAR.2CTA.MULTICAST [UR4], URZ, UR42 ;  /* 0x000000ff040073e9 */ /* 0x0005e2000820082a */
[----:B------:R-:W-:Y:S02]  /*40f0*/  NOP ;  /* 0x0000000000007918 */ /* 0x000fe40000000000 */
.L_x_72:
[----:B--2---:R-:W-:Y:S01]  /*4100*/  UIADD3 UR4, UPT, UPT, UR32, 0x1, URZ ;  /* 0x0000000120047890 */ /* 0x004fe2000fffe0ff */
[----:B------:R-:W-:-:S03]  /*4110*/  ISETP.NE.AND P0, PT, R8, 0x2, PT ;  /* 0x000000020800780c */ /* 0x000fc60003f05270 */
[----:B------:R-:W-:Y:S01]  /*4120*/  UISETP.NE.AND UP0, UPT, UR4, 0x4, UPT ;  /* 0x000000040400788c */ /* 0x000fe2000bf05270 */
[----:B-1----:R-:W-:Y:S02]  /*4130*/  SEL R0, RZ, 0x1, P0 ;  /* 0x00000001ff007807 */ /* 0x002fe40000000000 */
[----:B------:R-:W-:Y:S01]  /*4140*/  SEL R8, R8, RZ, P0 ;  /* 0x000000ff08087207 */ /* 0x000fe20000000000 */
[----:B------:R-:W-:Y:S01]  /*4150*/  USEL UR5, URZ, 0x1, UP0 ;  /* 0x00000001ff057887 */ /* 0x000fe20008000000 */
[----:B------:R-:W-:Y:S01]  /*4160*/  LOP3.LUT R3, R3, R0, RZ, 0x3c, !PT ;  /* 0x0000000003037212 */ /* 0x000fe200078e3cff */
[----:B------:R-:W-:-:S04]  /*4170*/  USEL UR32, UR4, URZ, UP0 ;  /* 0x000000ff04207287 */ /* 0x000fc80008000000 */
[----:B------:R-:W-:Y:S01]  /*4180*/  LOP3.LUT R9, R9, UR5, RZ, 0x3c, !PT ;  /* 0x0000000509097c12 */ /* 0x000fe2000f8e3cff */
[----:B------:R-:W-:Y:S07]  /*4190*/  @P1 BRA `(.L_x_78) ;  /* 0xfffffff800881947 */ /* 0x000fee000383ffff */
[----:B------:R-:W1:Y:S01]  /*41a0*/  S2UR UR8, SR_CgaCtaId ;  /* 0x00000000000879c3 */ /* 0x000e620000008800 */
[----:B------:R-:W-:Y:S01]  /*41b0*/  ELECT P0, URZ, PT ;  /* 0x0000000000ff782f */ /* 0x000fe20003800000 */
[----:B------:R-:W-:Y:S01]  /*41c0*/  HFMA2 R0, -RZ, RZ, 0, 5.9604644775390625e-08 ;  /* 0x00000001ff007431 */ /* 0x000fe200000001ff */
[----:B------:R-:W-:-:S05]  /*41d0*/  UMOV UR4, 0x40 ;  /* 0x0000004000047882 */ /* 0x000fca0000000000 */
[----:B------:R-:W-:Y:S01]  /*41e0*/  UVIRTCOUNT.DEALLOC.SMPOOL 0x80 ;  /* 0x000000800000784c */ /* 0x000fe20000000000 */
[----:B------:R-:W-:Y:S02]  /*41f0*/  UISETP.NE.AND UP1, UPT, UR46, URZ, UPT ;  /* 0x000000ff2e00728c */ /* 0x000fe4000bf25270 */
[----:B-1----:R-:W-:-:S09]  /*4200*/  ULEA UR8, UR8, UR4, 0x18 ;  /* 0x0000000408087291 */ /* 0x002fd2000f8ec0ff */
[----:B------:R1:W-:Y:S01]  /*4210*/  @P0 STS.U8 [UR8+0x1c], R0 ;  /* 0x00001c00ff000988 */ /* 0x0003e20008000008 */
[----:B------:R-:W-:Y:S05]  /*4220*/  BRA.U UP1, `(.L_x_79) ;  /* 0x0000000101a07547 */ /* 0x000fea000b800000 */
[----:B------:R-:W-:Y:S01]  /*4230*/  UIADD3 UR7, UPT, UPT, UR26, 0x110, URZ ;  /* 0x000001101a077890 */ /* 0x000fe2000fffe0ff */
[----:B------:R-:W-:-:S03]  /*4240*/  SHF.L.U32 R3, R9, 0x1f, RZ ;  /* 0x0000001f09037819 */ /* 0x000fc600000006ff */
[----:B------:R-:W-:-:S09]  /*4250*/  ULEA UR4, UR32, UR7, 0x3 ;  /* 0x0000000720047291 */ /* 0x000fd2000f8e18ff */
[----:B------:R-:W2:Y:S02]  /*4260*/  SYNCS.PHASECHK.TRANS64.TRYWAIT P0, [UR4], R3 ;  /* 0x00000003ff0075a7 */ /* 0x000ea40008001104 */
[----:B--2---:R-:W-:Y:S05]  /*4270*/  @!P0 BRA `(.L_x_80) ;  /* 0x0000006000c08947 */ /* 0x004fea0003800000 */
.L_x_184:
        /* <DEDUP_REMOVED lines=9> */
.L_x_186:
        /* <DEDUP_REMOVED lines=9> */
.L_x_188:
[----:B------:R-:W-:-:S04]  /*43a0*/  UIADD3 UR4, UPT, UPT, UR4, 0x1, URZ ;  /* 0x0000000104047890 */ /* 0x000fc8000fffe0ff */
[----:B------:R-:W-:-:S04]  /*43b0*/  UISETP.NE.AND UP0, UPT, UR4, 0x4, UPT ;  /* 0x000000040400788c */ /* 0x000fc8000bf05270 */
[----:B------:R-:W-:Y:S02]  /*43c0*/  USEL UR5, URZ, 0x1, UP0 ;  /* 0x00000001ff057887 */ /* 0x000fe40008000000 */
[----:B------:R-:W-:-:S04]  /*43d0*/  USEL UR4, UR4, URZ, UP0 ;  /* 0x000000ff04047287 */ /* 0x000fc80008000000 */
[----:B------:R-:W-:Y:S01]  /*43e0*/  ULEA UR4, UR4, UR7, 0x3 ;  /* 0x0000000704047291 */ /* 0x000fe2000f8e18ff */
[----:B-1----:R-:W-:-:S04]  /*43f0*/  LOP3.LUT R3, R2, UR5, RZ, 0x3c, !PT ;  /* 0x0000000502037c12 */ /* 0x002fc8000f8e3cff */
[----:B------:R-:W-:Y:S01]  /*4400*/  SHF.L.U32 R3, R3, 0x1f, RZ ;  /* 0x0000001f03037819 */ /* 0x000fe200000006ff */
[----:B------:R-:W-:-:S04]  /*4410*/  IMAD.U32 R0, RZ, RZ, UR4 ;  /* 0x00000004ff007e24 */ /* 0x000fc8000f8e00ff */
[----:B------:R1:W2:Y:S03]  /*4420*/  SYNCS.PHASECHK.TRANS64.TRYWAIT P0, [R0+URZ], R3 ;  /* 0x00000003000075a7 */ /* 0x0002a600080011ff */
[----:B--2---:R-:W-:Y:S05]  /*4430*/  @!P0 NANOSLEEP.SYNCS 0x989680 ;  /* 0x009896800000895d */ /* 0x004fea0003900000 */
[----:B------:R-:W2:Y:S02]  /*4440*/  @!P0 SYNCS.PHASECHK.TRANS64 P0, [R0+URZ], R3 ;  /* 0x00000003000085a7 */ /* 0x000ea400080010ff */
[----:B--2---:R-:W-:Y:S05]  /*4450*/  @P0 BRA `(.L_x_83) ;  /* 0x0000000000200947 */ /* 0x004fea0003800000 */
.L_x_84:
[----:B--2---:R2:W4:Y:S02]  /*4460*/  SYNCS.PHASECHK.TRANS64.TRYWAIT P0, [R0+URZ], R3 ;  /* 0x00000003000075a7 */ /* 0x00452400080011ff */
[----:B----4-:R-:W-:Y:S05]  /*4470*/  @!P0 NANOSLEEP.SYNCS 0x989680 ;  /* 0x009896800000895d */ /* 0x010fea0003900000 */
[----:B------:R-:W4:Y:S02]  /*4480*/  @!P0 SYNCS.PHASECHK.TRANS64 P0, [R0+URZ], R3 ;  /* 0x00000003000085a7 */ /* 0x000f2400080010ff */
[----:B----4-:R-:W-:Y:S05]  /*4490*/  @!P0 BRA `(.L_x_84) ;  /* 0xfffffffc00f08947 */ /* 0x010fea000383ffff */
[----:B------:R-:W-:Y:S05]  /*44a0*/  BRA `(.L_x_83) ;  /* 0x00000000000c7947 */ /* 0x000fea0003800000 */
.L_x_79:
[----:B------:R-:W-:-:S04]  /*44b0*/  UIADD3 UR4, UPT, UPT, UR26, 0x150, URZ ;  /* 0x000001501a047890 */ /* 0x000fc8000fffe0ff */
[----:B------:R-:W-:-:S09]  /*44c0*/  UPRMT UR4, UR45, 0x654, UR4 ;  /* 0x000006542d047896 */ /* 0x000fd20008000004 */
[----:B------:R-:W-:Y:S03]  /*44d0*/  SYNCS.ARRIVE.TRANS64.RED.A1T0 RZ, [UR4], RZ ;  /* 0x000000ffffff79a7 */ /* 0x000fe60008100404 */
.L_x_83:
[----:B-12---:R-:W-:Y:S01]  /*44e0*/  SHF.L.U32 R3, RZ, 0x1f, RZ ;  /* 0x0000001fff037819 */ /* 0x006fe200000006ff */
[----:B------:R-:W-:Y:S01]  /*44f0*/  UIADD3 UR4, UPT, UPT, UR26, 0x150, URZ ;  /* 0x000001501a047890 */ /* 0x000fe2000fffe0ff */
[----:B------:R-:W-:Y:S02]  /*4500*/  PLOP3.LUT P0, PT, PT, PT, UP1, 0x80, 0x8 ;  /* 0x000000000008781c */ /* 0x000fe40003f0f018 */
[----:B------:R-:W1:Y:S02]  /*4510*/  SYNCS.PHASECHK.TRANS64.TRYWAIT P1, [UR26+0x150], R3 ;  /* 0x00015003ff0075a7 */ /* 0x000e64000802111a */
[----:B-1----:R-:W-:Y:S09]  /*4520*/  @!P1 BRA `(.L_x_85) ;  /* 0x00000060005c9947 */ /* 0x002ff20003800000 */
.L_x_190:
[----:B------:R-:W-:Y:S01]  /*4530*/  @!UP1 UPRMT UR4, UR45, 0x654, UR4 ;  /* 0x000006542d049896 */ /* 0x000fe20008000004 */
[----:B------:R-:W-:Y:S01]  /*4540*/  UMOV UR5, 0xffff ;  /* 0x0000ffff00057882 */ /* 0x000fe20000000000 */
[----:B------:R-:W-:-:S07]  /*4550*/  UMOV UR6, 0x1 ;  /* 0x0000000100067882 */ /* 0x000fce0000000000 */
[----:B------:R-:W-:Y:S01]  /*4560*/  @!P0 SYNCS.ARRIVE.TRANS64.RED.A1T0 RZ, [UR4], RZ ;  /* 0x000000ffffff89a7 */ /* 0x000fe20008100404 */
[----:B------:R-:W-:Y:S01]  /*4570*/  NOP ;  /* 0x0000000000007918 */ /* 0x000fe20000000000 */
[----:B-1----:R-:W1:Y:S01]  /*4580*/  LDS R0, [UR8+0x14] ;  /* 0x00001408ff007984 */ /* 0x002e620008000800 */
[----:B------:R-:W-:-:S04]  /*4590*/  ULOP3.LUT UR4, UR44, 0xffff, URZ, 0xc0, !UPT ;  /* 0x0000ffff2c047892 */ /* 0x000fc8000f8ec0ff */
[----:B------:R-:W-:-:S04]  /*45a0*/  USHF.R.U32.HI UR4, URZ, 0x5, UR4 ;  /* 0x00000005ff047899 */ /* 0x000fc80008011604 */
[----:B------:R-:W-:Y:S02]  /*45b0*/  USHF.L.U32 UR5, UR5, UR4, URZ ;  /* 0x0000000405057299 */ /* 0x000fe400080006ff */
[----:B------:R-:W-:-:S04]  /*45c0*/  USHF.L.U32 UR4, UR6, UR4, URZ ;  /* 0x0000000406047299 */ /* 0x000fc800080006ff */
[----:B-1----:R-:W-:-:S04]  /*45d0*/  LOP3.LUT R0, R0, UR5, RZ, 0xc0, !PT ;  /* 0x0000000500007c12 */ /* 0x002fc8000f8ec0ff */
[----:B------:R-:W-:-:S13]  /*45e0*/  ISETP.NE.AND P0, PT, R0, UR5, PT ;  /* 0x0000000500007c0c */ /* 0x000fda000bf05270 */
[----:B------:R-:W-:Y:S05]  /*45f0*/  @P0 BRA `(.L_x_86) ;  /* 0x0000000000580947 */ /* 0x000fea0003800000 */
[----:B------:R-:W1:Y:S02]  /*4600*/  LDS R0, [UR8+0x18] ;  /* 0x00001808ff007984 */ /* 0x000e640008000800 */
[----:B-1----:R-:W-:-:S04]  /*4610*/  LOP3.LUT R0, R0, UR4, RZ, 0xc0, !PT ;  /* 0x0000000400007c12 */ /* 0x002fc8000f8ec0ff */
[----:B------:R-:W-:-:S13]  /*4620*/  ISETP.NE.AND P0, PT, R0, UR4, PT ;  /* 0x0000000400007c0c */ /* 0x000fda000bf05270 */
[----:B------:R-:W-:Y:S05]  /*4630*/  @P0 BRA `(.L_x_87) ;  /* 0x00000000003c0947 */ /* 0x000fea0003800000 */
[----:B------:R-:W1:Y:S01]  /*4640*/  S2R R2, SR_LANEID ;  /* 0x0000000000027919 */ /* 0x000e620000000000 */
[----:B------:R-:W-:Y:S01]  /*4650*/  ULOP3.LUT UR5, URZ, UR5, URZ, 0x33, !UPT ;  /* 0x00000005ff057292 */ /* 0x000fe2000f8e33ff */
[----:B------:R-:W-:Y:S01]  /*4660*/  LOP3.LUT R4, RZ, UR4, RZ, 0x33, !PT ;  /* 0x00000004ff047c12 */ /* 0x000fe2000f8e33ff */
[----:B------:R-:W-:Y:S02]  /*4670*/  VOTEU.ANY UR4, UPT, PT ;  /* 0x0000000000047886 */ /* 0x000fe400038e0100 */
[----:B------:R-:W-:Y:S01]  /*4680*/  UFLO.U32 UR4, UR4 ;  /* 0x00000004000472bd */ /* 0x000fe200080e0000 */
[----:B------:R-:W2:Y:S01]  /*4690*/  REDUX UR6, R4 ;  /* 0x00000000040673c4 */ /* 0x000ea20000000000 */
[----:B------:R-:W-:-:S06]  /*46a0*/  IMAD.U32 R0, RZ, RZ, UR5 ;  /* 0x00000005ff007e24 */ /* 0x000fcc000f8e00ff */
[----:B------:R4:W-:Y:S01]  /*46b0*/  UTCATOMSWS.AND URZ, UR5 ;  /* 0x0000000500ff79e3 */ /* 0x0009e20008000000 */
[----:B------:R-:W3:Y:S01]  /*46c0*/  REDUX UR7, R0 ;  /* 0x00000000000773c4 */ /* 0x000ee20000000000 */
[----:B-1----:R-:W-:Y:S01]  /*46d0*/  ISETP.EQ.U32.AND P0, PT, R2, UR4, PT ;  /* 0x0000000402007c0c */ /* 0x002fe2000bf02070 */
[----:B--2---:R-:W-:Y:S01]  /*46e0*/  IMAD.U32 R2, RZ, RZ, UR6 ;  /* 0x00000006ff027e24 */ /* 0x004fe2000f8e00ff */
[----:B---3--:R-:W-:-:S11]  /*46f0*/  MOV R3, UR7 ;  /* 0x0000000700037c02 */ /* 0x008fd60008000f00 */
[----:B------:R4:W-:Y:S04]  /*4700*/  @P0 ATOMS.AND RZ, [UR8+0x14], R3 ;  /* 0x00001403ffff098c */ /* 0x0009e8000a800008 */
[----:B------:R4:W-:Y:S01]  /*4710*/  @P0 ATOMS.AND RZ, [UR8+0x18], R2 ;  /* 0x00001802ffff098c */ /* 0x0009e2000a800008 */
[----:B------:R-:W-:Y:S05]  /*4720*/  BRA `(.L_x_88) ;  /* 0x0000000000147947 */ /* 0x000fea0003800000 */
.L_x_87:
[----:B------:R-:W-:Y:S02]  /*4730*/  MOV R2, 0x4750 ;  /* 0x0000475000027802 */ /* 0x000fe40000000f00 */
[----:B---3-5:R-:W-:Y:S05]  /*4740*/  CALL.REL.NOINC `($__internal_0_$__cuda_sm10x_tcgen05_guardrail_trap_col_being_dealloced_not_returned_by_alloc) ;  /* 0x00000064003c7944 */ /* 0x028fea0003c00000 */
[----:B------:R-:W-:Y:S05]  /*4750*/  BRA `(.L_x_88) ;  /* 0x0000000000087947 */ /* 0x000fea0003800000 */
.L_x_86:
[----:B------:R-:W-:Y:S02]  /*4760*/  MOV R2, 0x4780 ;  /* 0x0000478000027802 */ /* 0x000fe40000000f00 */
[----:B---3-5:R-:W-:Y:S05]  /*4770*/  CALL.REL.NOINC `($__internal_2_$__cuda_sm10x_tcgen05_guardrail_trap_unallocated_columns_being_dealloced) ;  /* 0x0000006400487944 */ /* 0x028fea0003c00000 */
.L_x_88:
[----:B------:R-:W-:Y:S01]  /*4780*/  NOP ;  /* 0x0000000000007918 */ /* 0x000fe20000000000 */
[----:B----4-:R-:W-:Y:S05]  /*4790*/  EXIT ;  /* 0x000000000000794d */ /* 0x010fea0003800000 */
.L_x_59:
[----:B------:R-:W-:-:S09]  /*47a0*/  UISETP.NE.OR UP0, UPT, UR13, 0x3, !UP3 ;  /* 0x000000030d00788c */ /* 0x000fd2000df05670 */
[----:B------:R-:W-:Y:S05]  /*47b0*/  BRA.U UP0, `(.L_x_89) ;  /* 0x00000011005c7547 */ /* 0x000fea000b800000 */
[----:B------:R-:W1:Y:S01]  /*47c0*/  S2UR UR10, SR_CgaCtaId ;  /* 0x00000000000a79c3 */ /* 0x000e620000008800 */
[----:B------:R-:W2:Y:S01]  /*47d0*/  LDCU UR31, c[0x0][0x370] ;  /* 0x00006e00ff1f77ac */ /* 0x000ea20008000800 */
[----:B------:R-:W-:Y:S02]  /*47e0*/  HFMA2 R13, -RZ, RZ, 0, 0 ;  /* 0x00000000ff0d7431 */ /* 0x000fe400000001ff */
[----:B------:R-:W-:Y:S01]  /*47f0*/  IMAD.MOV.U32 R15, RZ, RZ, 0x1 ;  /* 0x00000001ff0f7424 */ /* 0x000fe200078e00ff */
[----:B------:R-:W-:Y:S01]  /*4800*/  MOV R7, 0x2000 ;  /* 0x0000200000077802 */ /* 0x000fe20000000f00 */
[----:B------:R-:W2:Y:S01]  /*4810*/  LDCU.128 UR44, c[0x0][0xb10] ;  /* 0x00016200ff2c77ac */ /* 0x000ea20008000c00 */
[----:B------:R-:W-:Y:S01]  /*4820*/  IMAD.MOV.U32 R14, RZ, RZ, RZ ;  /* 0x000000ffff0e7224 */ /* 0x000fe200078e00ff */
[----:B------:R-:W3:Y:S01]  /*4830*/  LDC.64 R16, c[0x0][0x348] ;  /* 0x0000d200ff107b82 */ /* 0x000ee20000000a00 */
[----:B------:R-:W4:Y:S01]  /*4840*/  LDCU UR30, c[0x0][0x374] ;  /* 0x00006e80ff1e77ac */ /* 0x000f220008000800 */
[----:B------:R-:W1:Y:S06]  /*4850*/  LDCU UR15, c[0x0][0xb0c] ;  /* 0x00016180ff0f77ac */ /* 0x000e6c0008000800 */
[----:B------:R-:W3:Y:S01]  /*4860*/  LDC.64 R2, c[0x0][0x888] ;  /* 0x00022200ff027b82 */ /* 0x000ee20000000a00 */
[----:B------:R-:W3:Y:S01]  /*4870*/  LDCU UR49, c[0x0][0xb20] ;  /* 0x00016400ff3177ac */ /* 0x000ee20008000800 */
[----:B------:R-:W3:Y:S06]  /*4880*/  LDCU UR4, c[0x0][0xb30] ;  /* 0x00016600ff0477ac */ /* 0x000eec0008000800 */
[----:B------:R-:W3:Y:S01]  /*4890*/  LDC.64 R4, c[0x0][0x890] ;  /* 0x00022400ff047b82 */ /* 0x000ee20000000a00 */
[----:B------:R-:W-:Y:S01]  /*48a0*/  UMOV UR21, 0x400 ;  /* 0x0000040000157882 */ /* 0x000fe20000000000 */
[----:B--2---:R-:W-:-:S02]  /*48b0*/  UIMAD.WIDE.U32 UR6, UR31, UR44, URZ ;  /* 0x0000002c1f0672a5 */ /* 0x004fc4000f8e00ff */
[----:B----4-:R-:W-:Y:S02]  /*48c0*/  UIMAD.WIDE.U32 UR8, UR30, UR47, URZ ;  /* 0x0000002f1e0872a5 */ /* 0x010fe4000f8e00ff */
[----:B-1----:R-:W-:Y:S02]  /*48d0*/  ULEA UR21, UR10, UR21, 0x18 ;  /* 0x000000150a157291 */ /* 0x002fe4000f8ec0ff */
[----:B------:R-:W-:Y:S02]  /*48e0*/  UPLOP3.LUT UP3, UPT, UPT, UPT, UPT, 0x40, 0x4 ;  /* 0x000000000004789c */ /* 0x000fe40003f6e870 */
[----:B------:R-:W-:Y:S02]  /*48f0*/  UIADD3 UR37, UPT, UPT, UR21, 0x98, URZ ;  /* 0x0000009815257890 */ /* 0x000fe4000fffe0ff */
[----:B------:R-:W-:Y:S02]  /*4900*/  UIADD3 UR33, UPT, UPT, UR21, 0x80, URZ ;  /* 0x0000008015217890 */ /* 0x000fe4000fffe0ff */
[----:B------:R-:W-:-:S02]  /*4910*/  UIADD3 UR25, UPT, UPT, UR21, 0x88, URZ ;  /* 0x0000008815197890 */ /* 0x000fc4000fffe0ff */
[----:B------:R-:W-:Y:S01]  /*4920*/  UIADD3 UR17, UPT, UPT, UR21, 0x90, URZ ;  /* 0x0000009015117890 */ /* 0x000fe2000fffe0ff */
[----:B------:R-:W-:Y:S01]  /*4930*/  UMOV UR6, UR7 ;  /* 0x0000000700067c82 */ /* 0x000fe20008000000 */
[----:B------:R-:W-:Y:S01]  /*4940*/  UMOV UR41, UR9 ;  /* 0x0000000900297c82 */ /* 0x000fe20008000000 */
[----:B------:R-:W-:Y:S02]  /*4950*/  UISETP.GE.AND UP0, UPT, UR42, 0x1, UPT ;  /* 0x000000012a00788c */ /* 0x000fe4000bf06270 */
[----:B------:R-:W-:Y:S01]  /*4960*/  UISETP.NE.AND UP4, UPT, UR42, 0x1, UPT ;  /* 0x000000012a00788c */ /* 0x000fe2000bf85270 */
[----:B------:R-:W1:Y:S01]  /*4970*/  LDCU.64 UR22, c[0x0][0xb28] ;  /* 0x00016500ff1677ac */ /* 0x000e620008000a00 */
[----:B------:R-:W-:Y:S02]  /*4980*/  UISETP.NE.AND UP6, UPT, UR15, 0x1, UPT ;  /* 0x000000010f00788c */ /* 0x000fe4000bfc5270 */
[----:B------:R-:W-:Y:S02]  /*4990*/  UISETP.NE.AND UP5, UPT, UR46, 0x1, UPT ;  /* 0x000000012e00788c */ /* 0x000fe4000bfa5270 */
[----:B------:R-:W-:-:S02]  /*49a0*/  UPRMT UR37, UR10, 0x654, UR37 ;  /* 0x000006540a257896 */ /* 0x000fc40008000025 */
[----:B------:R-:W-:Y:S02]  /*49b0*/  USHF.R.U32.HI UR43, URZ, UR45, UR6 ;  /* 0x0000002dff2b7299 */ /* 0x000fe40008011606 */
[----:B------:R-:W-:Y:S02]  /*49c0*/  UPRMT UR40, UR10, 0x654, UR33 ;  /* 0x000006540a287896 */ /* 0x000fe40008000021 */
[----:B------:R-:W-:Y:S02]  /*49d0*/  UPRMT UR39, UR10, 0x654, UR25 ;  /* 0x000006540a277896 */ /* 0x000fe40008000019 */
[----:B------:R-:W-:Y:S02]  /*49e0*/  UPRMT UR38, UR10, 0x654, UR17 ;  /* 0x000006540a267896 */ /* 0x000fe40008000011 */
[----:B---3--:R-:W-:Y:S02]  /*49f0*/  USHF.R.U32.HI UR41, URZ, UR49, UR41 ;  /* 0x00000031ff297299 */ /* 0x008fe40008011629 */
[----:B------:R-:W-:-:S11]  /*4a00*/  UISETP.NE.AND UP2, UPT, UR4, 0x1, UPT ;  /* 0x000000010400788c */ /* 0x000fd6000bf45270 */
.L_x_100:
[C---:B------:R-:W-:Y:S02]  /*4a10*/  LEA R12, R14.reuse, UR21, 0x3 ;  /* 0x000000150e0c7c11 */ /* 0x040fe4000f8e18ff */
[----:B------:R-:W-:Y:S02]  /*4a20*/  SHF.L.U32 R9, R13, 0x1f, RZ ;  /* 0x0000001f0d097819 */ /* 0x000fe400000006ff */
[----:B------:R-:W-:Y:S02]  /*4a30*/  LEA R10, R14, UR21, 0x4 ;  /* 0x000000150e0a7c11 */ /* 0x000fe4000f8e20ff */
[----:B--2---:R-:W2:Y:S02]  /*4a40*/  SYNCS.PHASECHK.TRANS64.TRYWAIT P0, [R12+URZ+0xd0], R9 ;  /* 0x0000d0090c0075a7 */ /* 0x004ea400080011ff */
[----:B--2---:R-:W-:Y:S05]  /*4a50*/  @!P0 BRA `(.L_x_90) ;  /* 0x0000005c00288947 */ /* 0x004fea0003800000 */
.L_x_191:
[----:B--2---:R-:W2:Y:S01]  /*4a60*/  LDS.128 R8, [R10+0x160] ;  /* 0x000160000a087984 */ /* 0x004ea20000000c00 */
[----:B------:R-:W-:Y:S01]  /*4a70*/  UISETP.GE.AND UP0, UPT, UR42, 0x1, UPT ;  /* 0x000000012a00788c */ /* 0x000fe2000bf06270 */
[----:B------:R-:W-:Y:S01]  /*4a80*/  @!PT LDS RZ, [RZ] ;  /* 0x00000000fffff984 */ /* 0x000fe20000000800 */
[----:B------:R-:W-:Y:S01]  /*4a90*/  @!PT LDS RZ, [RZ] ;  /* 0x00000000fffff984 */ /* 0x000fe20000000800 */
[----:B------:R-:W-:Y:S01]  /*4aa0*/  @!PT LDS RZ, [RZ] ;  /* 0x00000000fffff984 */ /* 0x000fe20000000800 */
[----:B------:R-:W-:Y:S01]  /*4ab0*/  @!PT LDS RZ, [RZ] ;  /* 0x00000000fffff984 */ /* 0x000fe20000000800 */
[----:B------:R3:W-:Y:S06]  /*4ac0*/  MEMBAR.ALL.CTA ;  /* 0x0000000000007992 */ /* 0x0007ec0000008000 */
[----:B---3--:R-:W3:Y:S01]  /*4ad0*/  FENCE.VIEW.ASYNC.S ;  /* 0x00000000000073c6 */ /* 0x008ee20000000000 */
[----:B--2---:R-:W-:Y:S11]  /*4ae0*/  LOP3.LUT P0, RZ, R10, 0x1, RZ, 0xc0, !PT ;  /* 0x000000010aff7812 */ /* 0x004ff6000780c0ff */
[----:B------:R-:W-:Y:S02]  /*4af0*/  @!UPT UIADD3 URZ, UPT, UPT, URZ, URZ, URZ ;  /* 0x000000fffffff290 */ /* 0x000fe4000fffe0ff */
[----:B---3--:R-:W-:Y:S01]  /*4b00*/  VOTEU.ANY UP1, P0 ;  /* 0x0000000000ff7886 */ /* 0x008fe20000020100 */
[----:B------:R-:W-:Y:S11]  /*4b10*/  PLOP3.LUT P0, PT, PT, PT, UP1, 0x80, 0x8 ;  /* 0x000000000008781c */ /* 0x000ff60003f0f018 */
[----:B------:R-:W-:Y:S02]  /*4b20*/  @!UPT UIADD3 URZ, UPT, UPT, URZ, URZ, URZ ;  /* 0x000000fffffff290 */ /* 0x000fe4000fffe0ff */
[----:B------:R-:W-:Y:S02]  /*4b30*/  @P0 SHF.R.U32.HI R0, RZ, 0x10, R9 ;  /* 0x00000010ff000819 */ /* 0x000fe40000011609 */
[----:B------:R-:W-:Y:S02]  /*4b40*/  @P0 MOV R6, R8 ;  /* 0x0000000800060202 */ /* 0x000fe40000000f00 */
[----:B------:R-:W-:Y:S01]  /*4b50*/  @P0 R2UR UR4, R0 ;  /* 0x00000000000402ca */ /* 0x000fe200000e0000 */
[----:B------:R-:W-:Y:S01]  /*4b60*/  VIADD R0, R12, 0xe0 ;  /* 0x000000e00c007836 */ /* 0x000fe20000000000 */
[----:B------:R-:W-:Y:S02]  /*4b70*/  @P0 LOP3.LUT R8, R9, 0xffff, RZ, 0xc0, !PT ;  /* 0x0000ffff09080812 */ /* 0x000fe400078ec0ff */
[----:B------:R-:W-:Y:S02]  /*4b80*/  @P0 R2UR UR6, R6 ;  /* 0x00000000060602ca */ /* 0x000fe400000e0000 */
[----:B------:R-:W-:Y:S02]  /*4b90*/  PRMT R0, RZ, 0x654, R0 ;  /* 0x00000654ff007816 */ /* 0x000fe40000000000 */
[----:B------:R-:W-:Y:S02]  /*4ba0*/  @P0 R2UR UR5, R8 ;  /* 0x00000000080502ca */ /* 0x000fe400000e0000 */
[----:B------:R2:W-:Y:S03]  /*4bb0*/  SYNCS.ARRIVE.TRANS64.RED.A1T0 RZ, [R0+URZ], RZ ;  /* 0x000000ff00ff79a7 */ /* 0x0005e600081004ff */
[----:B------:R-:W-:Y:S04]  /*4bc0*/  @UP1 UMOV UR29, UR4 ;  /* 0x00000004001d1c82 */ /* 0x000fe80008000000 */
[----:B------:R-:W-:Y:S04]  /*4bd0*/  @UP1 UMOV UR14, UR6 ;  /* 0x00000006000e1c82 */ /* 0x000fe80008000000 */
[----:B------:R-:W-:Y:S01]  /*4be0*/  @UP1 UMOV UR13, UR5 ;  /* 0x00000005000d1c82 */ /* 0x000fe20008000000 */
[----:B------:R-:W-:Y:S05]  /*4bf0*/  BRA.U !UP0, `(.L_x_91) ;  /* 0x0000000108a47547 */ /* 0x000fea000b800000 */
[----:B------:R-:W-:Y:S02]  /*4c00*/  UIMAD.WIDE.U32 UR18, UR13, UR47, URZ ;  /* 0x0000002f0d1272a5 */ /* 0x000fe4000f8e00ff */
[----:B------:R-:W-:Y:S02]  /*4c10*/  UIMAD.WIDE.U32 UR26, UR14, UR44, URZ ;  /* 0x0000002c0e1a72a5 */ /* 0x000fe4000f8e00ff */
[----:B------:R-:W-:Y:S02]  /*4c20*/  USEL UR4, UR30, UR41, !UP5 ;  /* 0x000000291e047287 */ /* 0x000fe4000e800000 */
[----:B------:R-:W-:Y:S02]  /*4c30*/  USEL UR7, UR31, UR43, !UP6 ;  /* 0x0000002b1f077287 */ /* 0x000fe4000f000000 */
[----:B-1----:R-:W-:Y:S02]  /*4c40*/  UIMAD.WIDE.U32 UR8, UR4, UR22, URZ ;  /* 0x00000016040872a5 */ /* 0x002fe4000f8e00ff */
[----:B------:R-:W-:Y:S01]  /*4c50*/  UIMAD.WIDE.U32 UR10, UR7, UR22, URZ ;  /* 0x00000016070a72a5 */ /* 0x000fe2000f8e00ff */
[----:B------:R-:W-:Y:S02]  /*4c60*/  UMOV UR5, UR19 ;  /* 0x0000001300057c82 */ /* 0x000fe40008000000 */
[----:B------:R-:W-:Y:S03]  /*4c70*/  USHF.R.U32.HI UR6, URZ, UR49, UR5 ;  /* 0x00000031ff067299 */ /* 0x000fe60008011605 */
[----:B------:R-:W-:Y:S01]  /*4c80*/  UMOV UR5, UR27 ;  /* 0x0000001b00057c82 */ /* 0x000fe20008000000 */
[----:B------:R-:W-:Y:S02]  /*4c90*/  USEL UR6, UR13, UR6, !UP5 ;  /* 0x000000060d067287 */ /* 0x000fe4000e800000 */
[----:B------:R-:W-:Y:S03]  /*4ca0*/  USHF.R.U32.HI UR12, URZ, UR45, UR5 ;  /* 0x0000002dff0c7299 */ /* 0x000fe60008011605 */
[----:B------:R-:W-:Y:S02]  /*4cb0*/  UMOV UR5, UR9 ;  /* 0x0000000900057c82 */ /* 0x000fe40008000000 */
[----:B------:R-:W-:Y:S03]  /*4cc0*/  @UP4 USHF.R.U32.HI UR4, URZ, UR23, UR5 ;  /* 0x00000017ff044299 */ /* 0x000fe60008011605 */
[----:B------:R-:W-:Y:S01]  /*4cd0*/  UMOV UR5, UR11 ;  /* 0x0000000b00057c82 */ /* 0x000fe20008000000 */
[----:B------:R-:W-:Y:S02]  /*4ce0*/  UIMAD UR4, UR42, UR4, URZ ;  /* 0x000000042a0472a4 */ /* 0x000fe4000f8e02ff */
[----:B------:R-:W-:Y:S02]  /*4cf0*/  @UP4 USHF.R.U32.HI UR7, URZ, UR23, UR5 ;  /* 0x00000017ff074299 */ /* 0x000fe40008011605 */
[----:B------:R-:W-:Y:S02]  /*4d00*/  UIMAD.WIDE.U32 UR10, UR6, UR22, URZ ;  /* 0x00000016060a72a5 */ /* 0x000fe4000f8e00ff */
[----:B------:R-:W-:Y:S02]  /*4d10*/  USEL UR5, UR14, UR12, !UP6 ;  /* 0x0000000c0e057287 */ /* 0x000fe4000f000000 */
[----:B------:R-:W-:Y:S02]  /*4d20*/  UIMAD UR8, UR42, UR7, URZ ;  /* 0x000000072a0872a4 */ /* 0x000fe4000f8e02ff */
[----:B------:R-:W-:Y:S03]  /*4d30*/  UISETP.GE.AND UP0, UPT, UR6, UR4, UPT ;  /* 0x000000040600728c */ /* 0x000fe6000bf06270 */
[----:B------:R-:W-:Y:S01]  /*4d40*/  UMOV UR4, UR11 ;  /* 0x0000000b00047c82 */ /* 0x000fe20008000000 */
[----:B------:R-:W-:Y:S02]  /*4d50*/  UISETP.GE.OR UP0, UPT, UR5, UR8, UP0 ;  /* 0x000000080500728c */ /* 0x000fe40008706670 */
[----:B------:R-:W-:Y:S02]  /*4d60*/  USHF.R.U32.HI UR4, URZ, UR23, UR4 ;  /* 0x00000017ff047299 */ /* 0x000fe40008011604 */
[----:B------:R-:W-:Y:S02]  /*4d70*/  UIMAD.WIDE.U32 UR8, UR5, UR22, URZ ;  /* 0x00000016050872a5 */ /* 0x000fe4000f8e00ff */
[----:B------:R-:W-:Y:S04]  /*4d80*/  USEL UR10, UR6, UR4, !UP4 ;  /* 0x00000004060a7287 */ /* 0x000fe8000e000000 */
[----:B------:R-:W-:Y:S01]  /*4d90*/  UIADD3 UR11, UPT, UPT, -UR10, URZ, URZ ;  /* 0x000000ff0a0b7290 */ /* 0x000fe2000fffe1ff */
[----:B------:R-:W-:Y:S02]  /*4da0*/  @!UP0 UMOV UR4, UR9 ;  /* 0x0000000900048c82 */ /* 0x000fe40008000000 */
[----:B------:R-:W-:Y:S02]  /*4db0*/  @!UP0 USHF.R.U32.HI UR4, URZ, UR23, UR4 ;  /* 0x00000017ff048299 */ /* 0x000fe40008011604 */
[----:B------:R-:W-:Y:S02]  /*4dc0*/  UIMAD UR8, UR42, UR11, UR6 ;  /* 0x0000000b2a0872a4 */ /* 0x000fe4000f8e0206 */
[----:B------:R-:W-:Y:S04]  /*4dd0*/  @!UP0 USEL UR4, UR5, UR4, !UP4 ;  /* 0x0000000405048287 */ /* 0x000fe8000e000000 */
[----:B------:R-:W-:Y:S02]  /*4de0*/  @!UP0 UIMAD UR8, UR7, UR8, UR4 ;  /* 0x00000008070882a4 */ /* 0x000fe4000f8e0204 */
[----:B------:R-:W-:Y:S02]  /*4df0*/  @!UP0 UIADD3 UR9, UPT, UPT, UR10, -UR4, URZ ;  /* 0x800000040a098290 */ /* 0x000fe4000fffe0ff */
[----:B------:R-:W-:Y:S02]  /*4e00*/  UIADD3 UR4, UPT, UPT, -UR5, URZ, URZ ;  /* 0x000000ff05047290 */ /* 0x000fe4000fffe1ff */
[----:B------:R-:W-:Y:S02]  /*4e10*/  UIADD3 UR7, UPT, UPT, -UR6, URZ, URZ ;  /* 0x000000ff06077290 */ /* 0x000fe4000fffe1ff */
[----:B------:R-:W-:Y:S02]  /*4e20*/  @!UP0 UIMAD UR6, UR9, UR42, UR5 ;  /* 0x0000002a090682a4 */ /* 0x000fe4000f8e0205 */
[----:B------:R-:W-:Y:S02]  /*4e30*/  UIMAD UR14, UR15, UR4, UR14 ;  /* 0x000000040f0e72a4 */ /* 0x000fe4000f8e020e */
[----:B------:R-:W-:Y:S01]  /*4e40*/  UIMAD UR13, UR46, UR7, UR13 ;  /* 0x000000072e0d72a4 */ /* 0x000fe2000f8e020d */
[----:B------:R-:W-:Y:S02]  /*4e50*/  @!UP0 UMOV UR5, UR8 ;  /* 0x0000000800058c82 */ /* 0x000fe40008000000 */
[----:B------:R-:W-:Y:S02]  /*4e60*/  UIMAD UR14, UR5, UR15, UR14 ;  /* 0x0000000f050e72a4 */ /* 0x000fe4000f8e020e */
[----:B------:R-:W-:Y:S11]  /*4e70*/  UIMAD UR13, UR6, UR46, UR13 ;  /* 0x0000002e060d72a4 */ /* 0x000ff6000f8e020d */
[----:B------:R-:W-:Y:S01]  /*4e80*/  @!UPT UIADD3 URZ, UPT, UPT, URZ, URZ, URZ ;  /* 0x000000fffffff290 */ /* 0x000fe2000fffe0ff */
.L_x_91:
[----:B------:R-:W3:Y:S01]  /*4e90*/  @!UP2 LDCU.128 UR8, c[0x0][0xb10] ;  /* 0x00016200ff08a7ac */ /* 0x000ee20008000c00 */
[C---:B------:R-:W-:Y:S02]  /*4ea0*/  ISETP.NE.U32.AND P1, PT, R4.reuse, RZ, PT ;  /* 0x000000ff0400720c */ /* 0x040fe40003f25070 */
[----:B------:R-:W-:Y:S02]  /*4eb0*/  ISETP.NE.U32.AND P0, PT, R4, RZ, PT ;  /* 0x000000ff0400720c */ /* 0x000fe40003f05070 */
[C---:B------:R-:W-:Y:S02]  /*4ec0*/  ISETP.NE.AND.EX P1, PT, R5.reuse, RZ, PT, P1 ;  /* 0x000000ff0500720c */ /* 0x040fe40003f25310 */
[----:B------:R-:W-:Y:S01]  /*4ed0*/  ISETP.NE.AND.EX P0, PT, R5, RZ, PT, P0 ;  /* 0x000000ff0500720c */ /* 0x000fe20003f05300 */
[----:B------:R-:W4:Y:S01]  /*4ee0*/  @!UP2 LDCU UR5, c[0x0][0xb0c] ;  /* 0x00016180ff05a7ac */ /* 0x000f220008000800 */
[----:B------:R-:W-:Y:S01]  /*4ef0*/  SHF.L.U32 R9, R15, 0x1f, RZ ;  /* 0x0000001f0f097819 */ /* 0x000fe200000006ff */
[----:B------:R-:W-:Y:S02]  /*4f00*/  USHF.L.U32 UR35, UR16, 0x7, URZ ;  /* 0x0000000710237899 */ /* 0x000fe400080006ff */
[----:B------:R-:W-:Y:S02]  /*4f10*/  USHF.L.U32 UR34, UR20, 0x7, URZ ;  /* 0x0000000714227899 */ /* 0x000fe400080006ff */
[----:B---3--:R-:W-:Y:S07]  /*4f20*/  UIMAD.WIDE.U32 UR6, UR14, UR8, URZ ;  /* 0x000000080e0672a5 */ /* 0x008fee000f8e00ff */
[----:B------:R-:W-:Y:S01]  /*4f30*/  @!UP2 UMOV UR4, UR7 ;  /* 0x000000070004ac82 */ /* 0x000fe20008000000 */
[----:B----4-:R-:W-:Y:S02]  /*4f40*/  @!UP2 UISETP.NE.AND UP0, UPT, UR5, 0x1, UPT ;  /* 0x000000010500a88c */ /* 0x010fe4000bf05270 */
[----:B------:R-:W-:Y:S02]  /*4f50*/  @!UP2 USHF.R.U32.HI UR4, URZ, UR9, UR4 ;  /* 0x00000009ff04a299 */ /* 0x000fe40008011604 */
[----:B------:R-:W-:Y:S02]  /*4f60*/  UIMAD.WIDE.U32 UR6, UR13, UR11, URZ ;  /* 0x0000000b0d0672a5 */ /* 0x000fe4000f8e00ff */
[----:B------:R-:W-:Y:S02]  /*4f70*/  @!UP2 USEL UR8, UR14, UR4, !UP0 ;  /* 0x000000040e08a287 */ /* 0x000fe4000c000000 */
[----:B------:R-:W-:Y:S03]  /*4f80*/  @!UP2 UISETP.NE.AND UP0, UPT, UR10, 0x1, UPT ;  /* 0x000000010a00a88c */ /* 0x000fe6000bf05270 */
[----:B------:R-:W-:Y:S02]  /*4f90*/  @!UP2 UMOV UR6, UR7 ;  /* 0x000000070006ac82 */ /* 0x000fe40008000000 */
[----:B------:R-:W3:Y:S02]  /*4fa0*/  @!UP2 LDCU UR4, c[0x0][0xb20] ;  /* 0x00016400ff04a7ac */ /* 0x000ee40008000800 */
[----:B---3--:R-:W-:Y:S04]  /*4fb0*/  @!UP2 USHF.R.U32.HI UR6, URZ, UR4, UR6 ;  /* 0x00000004ff06a299 */ /* 0x008fe80008011606 */
[----:B------:R-:W-:Y:S04]  /*4fc0*/  @!UP2 USEL UR6, UR13, UR6, !UP0 ;  /* 0x000000060d06a287 */ /* 0x000fe8000c000000 */
[----:B------:R-:W-:Y:S02]  /*4fd0*/  @!UP2 UIADD3 UR4, UPT, UPT, -UR8, UR6, URZ ;  /* 0x000000060804a290 */ /* 0x000fe4000fffe1ff */
[----:B------:R-:W-:Y:S02]  /*4fe0*/  @!UP2 UIADD3 UR6, UPT, UPT, UR8, -UR6, URZ ;  /* 0x800000060806a290 */ /* 0x000fe4000fffe0ff */
[----:B------:R-:W-:Y:S02]  /*4ff0*/  @!UP2 UIMAD UR14, UR4, UR5, UR14 ;  /* 0x00000005040ea2a4 */ /* 0x000fe4000f8e020e */
[----:B------:R-:W-:Y:S01]  /*5000*/  @!UP2 UIMAD UR13, UR6, UR10, UR13 ;  /* 0x0000000a060da2a4 */ /* 0x000fe2000f8e020d */
[----:B------:R-:W-:Y:S11]  /*5010*/  BRA.U UP3, `(.L_x_92) ;  /* 0x0000000103107547 */ /* 0x000ff6000b800000 */
[----:B--2---:R-:W-:Y:S04]  /*5020*/  MOV R0, UR48 ;  /* 0x0000003000007c02 */ /* 0x004fe80008000f00 */
[----:B------:R-:W-:Y:S04]  /*5030*/  SHF.L.U32 R11, R0, 0x1f, RZ ;  /* 0x0000001f000b7819 */ /* 0x000fe800000006ff */
[----:B------:R-:W2:Y:S02]  /*5040*/  SYNCS.PHASECHK.TRANS64.TRYWAIT P2, [UR21+0xc8], R11 ;  /* 0x0000c80bff0075a7 */ /* 0x000ea40008041115 */
[----:B--2---:R-:W-:Y:S05]  /*5050*/  @!P2 BRA `(.L_x_93) ;  /* 0x0000005400bca947 */ /* 0x004fea0003800000 */
.L_x_92:
[----:B------:R-:W-:Y:S05]  /*5060*/  @!P1 BRA `(.L_x_94) ;  /* 0x0000000000309947 */ /* 0x000fea0003800000 */
[----:B------:R-:W-:Y:S01]  /*5070*/  ISETP.NE.U32.AND P1, PT, R2, RZ, PT ;  /* 0x000000ff0200720c */ /* 0x000fe20003f25070 */
[----:B------:R-:W3:Y:S01]  /*5080*/  LDCU.64 UR4, c[0x0][0x358] ;  /* 0x00006b00ff0477ac */ /* 0x000ee20008000a00 */
[----:B------:R-:W-:Y:S02]  /*5090*/  IMAD.MOV.U32 R80, RZ, RZ, 0x1 ;  /* 0x00000001ff507424 */ /* 0x000fe400078e00ff */
[----:B------:R-:W-:Y:S11]  /*50a0*/  ISETP.NE.AND.EX P1, PT, R3, RZ, PT, P1 ;  /* 0x000000ff0300720c */ /* 0x000ff60003f25310 */
[----:B------:R-:W-:Y:S02]  /*50b0*/  @!UPT UIADD3 URZ, UPT, UPT, URZ, URZ, URZ ;  /* 0x000000fffffff290 */ /* 0x000fe4000fffe0ff */
[----:B--2---:R-:W2:Y:S01]  /*50c0*/  @P1 LDC.64 R10, c[0x0][0x888] ;  /* 0x00022200ff0a1b82 */ /* 0x004ea20000000a00 */
[----:B------:R-:W-:Y:S04]  /*50d0*/  @P1 IMAD R0, R4, UR36, RZ ;  /* 0x0000002404001c24 */ /* 0x000fe8000f8e02ff */
[----:B--2---:R-:W-:Y:S04]  /*50e0*/  @P1 IMAD.WIDE R10, R0, 0x4, R10 ;  /* 0x00000004000a1825 */ /* 0x004fe800078e020a */
[----:B------:R-:W-:Y:S01]  /*50f0*/  HFMA2 R0, -RZ, RZ, 0, 5.9604644775390625e-08 ;  /* 0x00000001ff007431 */ /* 0x000fe200000001ff */
[----:B---3-5:R3:W5:Y:S04]  /*5100*/  @P1 LDG.E R41, desc[UR4][R10.64] ;  /* 0x000000040a291981 */ /* 0x028768000c1e1900 */
[----:B------:R-:W-:Y:S01]  /*5110*/  @!P1 PRMT R80, R0, 0x7610, R80 ;  /* 0x0000761000509816 */ /* 0x000fe20000000050 */
[----:B---3--:R-:W4:Y:S06]  /*5120*/  @!P1 LDC R41, c[0x0][0x880] ;  /* 0x00022000ff299b82 */ /* 0x008f2c0000000800 */
.L_x_94:
[----:B----45:R-:W-:Y:S01]  /*5130*/  @!P0 FSETP.EQ.AND P1, PT, R41, RZ, PT ;  /* 0x000000ff2900820b */ /* 0x030fe20003f22000 */
[----:B------:R-:W-:Y:S01]  /*5140*/  @!UPT UIADD3 URZ, UPT, UPT, URZ, URZ, URZ ;  /* 0x000000fffffff290 */ /* 0x000fe2000fffe0ff */
[----:B------:R-:W-:Y:S11]  /*5150*/  @!P0 BRA `(.L_x_95) ;  /* 0x0000000000188947 */ /* 0x000ff60003800000 */
[----:B------:R-:W-:Y:S02]  /*5160*/  LOP3.LUT P0, RZ, R80, 0xff, RZ, 0xc0, !PT ;  /* 0x000000ff50ff7812 */ /* 0x000fe4000780c0ff */
[----:B------:R-:W-:Y:S04]  /*5170*/  ISETP.NE.U32.AND P1, PT, R2, RZ, PT ;  /* 0x000000ff0200720c */ /* 0x000fe80003f25070 */
[----:B------:R-:W-:Y:S04]  /*5180*/  ISETP.NE.AND.EX P1, PT, R3, RZ, PT, P1 ;  /* 0x000000ff0300720c */ /* 0x000fe80003f25310 */
[----:B------:R-:W-:Y:S03]  /*5190*/  PLOP3.LUT P1, PT, P1, PT, PT, 0x8, 0x80 ;  /* 0x000000000080781c */ /* 0x000fe60000f2e170 */
[----:B------:R-:W-:Y:S11]  /*51a0*/  @P0 FSETP.EQ.AND P1, PT, R41, RZ, PT ;  /* 0x000000ff2900020b */ /* 0x000ff60003f22000 */
[----:B------:R-:W-:Y:S02]  /*51b0*/  @!UPT UIADD3 URZ, UPT, UPT, URZ, URZ, URZ ;  /* 0x000000fffffff290 */ /* 0x000fe4000fffe0ff */
.L_x_95:
[----:B------:R-:W3:Y:S01]  /*51c0*/  SYNCS.PHASECHK.TRANS64.TRYWAIT P2, [UR21+0xa0], R9 ;  /* 0x0000a009ff0075a7 */ /* 0x000ee20008041115 */
[----:B------:R-:W-:Y:S04]  /*51d0*/  ELECT P0, URZ, PT ;  /* 0x0000000000ff782f */ /* 0x000fe80003800000 */
[----:B------:R-:W-:Y:S11]  /*51e0*/  PLOP3.LUT P1, PT, P1, P0, PT, 0xf2, 0x2f ;  /* 0x00000000002f781c */ /* 0x000ff60000f21e72 */
[----:B------:R-:W-:Y:S02]  /*51f0*/  @!UPT UIADD3 URZ, UPT, UPT, URZ, URZ, URZ ;  /* 0x000000fffffff290 */ /* 0x000fe4000fffe0ff */
[----:B------:R-:W-:Y:S05]  /*5200*/  @!P1 IADD3 R8, P0, PT, R16, 0x580, RZ ;  /* 0x0000058010089810 */ /* 0x000fea0007f1e0ff */
[----:B------:R-:W-:Y:S01]  /*5210*/  @!P1 IMAD.X R6, RZ, RZ, R17, P0 ;  /* 0x000000ffff069224 */ /* 0x000fe200000e0611 */
[----:B---3--:R-:W-:Y:S07]  /*5220*/  @!P2 BRA `(.L_x_96) ;  /* 0x000000540060a947 */ /* 0x008fee0003800000 */
.L_x_194:
[----:B------:R-:W-:Y:S01]  /*5230*/  @!P1 R2UR UR5, R8 ;  /* 0x00000000080592ca */ /* 0x000fe200000e0000 */
[----:B------:R-:W-:Y:S01]  /*5240*/  VOTEU.ALL UP0, P1 ;  /* 0x0000000000ff7886 */ /* 0x000fe20000800000 */
[----:B------:R-:W-:Y:S01]  /*5250*/  @!P1 R2UR UR4, R6 ;  /* 0x00000000060492ca */ /* 0x000fe200000e0000 */
[----:B--2---:R-:W-:Y:S01]  /*5260*/  @!P1 IMAD.MOV.U32 R0, RZ, RZ, 0x2000 ;  /* 0x00002000ff009424 */ /* 0x004fe200078e00ff */
[----:B------:R-:W-:Y:S01]  /*5270*/  UMOV UR6, 0x0 ;  /* 0x0000000000067882 */ /* 0x000fe20000000000 */
[----:B------:R-:W-:Y:S01]  /*5280*/  UMOV UR7, 0x10000000 ;  /* 0x1000000000077882 */ /* 0x000fe20000000000 */
[----:B------:R-:W-:Y:S01]  /*5290*/  @!UP0 UIADD3 UR32, UPT, UPT, UR21, 0x200, URZ ;  /* 0x0000020015208890 */ /* 0x000fe2000fffe0ff */
[----:B------:R-:W-:Y:S01]  /*52a0*/  @!P1 IADD3 R8, P0, PT, R16, 0x580, RZ ;  /* 0x0000058010089810 */ /* 0x000fe20007f1e0ff */
[----:B------:R-:W-:Y:S04]  /*52b0*/  VOTEU.ALL UP0, P1 ;  /* 0x0000000000ff7886 */ /* 0x000fe80000800000 */
[----:B------:R-:W-:Y:S02]  /*52c0*/  @!P1 IMAD.X R6, RZ, RZ, R17, P0 ;  /* 0x000000ffff069224 */ /* 0x000fe400000e0611 */
[----:B------:R-:W-:Y:S02]  /*52d0*/  IMAD.U32 R10, RZ, RZ, UR5 ;  /* 0x00000005ff0a7e24 */ /* 0x000fe4000f8e00ff */
[----:B------:R-:W-:Y:S03]  /*52e0*/  IMAD.U32 R11, RZ, RZ, UR4 ;  /* 0x00000004ff0b7e24 */ /* 0x000fe6000f8e00ff */
[----:B------:R-:W-:Y:S02]  /*52f0*/  @!P1 R2UR UR4, R10 ;  /* 0x000000000a0492ca */ /* 0x000fe400000e0000 */
[----:B------:R-:W-:Y:S11]  /*5300*/  @!P1 R2UR UR5, R11 ;  /* 0x000000000b0592ca */ /* 0x000ff600000e0000 */
[----:B------:R-:W-:Y:S02]  /*5310*/  @!UPT UIADD3 URZ, UPT, UPT, URZ, URZ, URZ ;  /* 0x000000fffffff290 */ /* 0x000fe4000fffe0ff */
[----:B------:R2:W-:Y:S01]  /*5320*/  @!UP0 UTMALDG.3D [UR32], [UR4], desc[UR6] ;  /* 0x00000620040085b4 */ /* 0x0005e20008011000 */
[----:B------:R2:W-:Y:S01]  /*5330*/  @!P1 SYNCS.ARRIVE.TRANS64.RED.A0TR RZ, [UR21+0x80], R0 ;  /* 0x00008000ffff99a7 */ /* 0x0005e20008300415 */
[----:B------:R-:W-:Y:S01]  /*5340*/  SYNCS.ARRIVE.TRANS64.RED.A1T0 RZ, [UR40], RZ ;  /* 0x000000ffffff79a7 */ /* 0x000fe20008100428 */
[----:B------:R-:W3:Y:S02]  /*5350*/  SYNCS.PHASECHK.TRANS64.TRYWAIT P2, [UR21+0xa8], R9 ;  /* 0x0000a809ff0075a7 */ /* 0x000ee40008041115 */
[----:B--23--:R-:W-:Y:S05]  /*5360*/  @!P2 BRA `(.L_x_97) ;  /* 0x000000540028a947 */ /* 0x00cfea0003800000 */
.L_x_196:
        /* <DEDUP_REMOVED lines=8> */
[----:B------:R-:W-:Y:S01]  /*53f0*/  @!UP0 UIADD3 UR24, UPT, UPT, UR21, 0x2200, URZ ;  /* 0x0000220015188890 */ /* 0x000fe2000fffe0ff */
[----:B------:R-:W-:Y:S01]  /*5400*/  VOTEU.ALL UP0, P1 ;  /* 0x0000000000ff7886 */ /* 0x000fe20000800000 */
[----:B------:R-:W-:Y:S01]  /*5410*/  UMOV UR27, UR35 ;  /* 0x00000023001b7c82 */ /* 0x000fe20008000000 */
[----:B------:R-:W-:Y:S02]  /*5420*/  UMOV UR28, UR36 ;  /* 0x00000024001c7c82 */ /* 0x000fe40008000000 */
[----:B------:R-:W-:Y:S02]  /*5430*/  IMAD.U32 R10, RZ, RZ, UR5 ;  /* 0x00000005ff0a7e24 */ /* 0x000fe4000f8e00ff */
[----:B------:R-:W-:Y:S02]  /*5440*/  IMAD.U32 R11, RZ, RZ, UR4 ;  /* 0x00000004ff0b7e24 */ /* 0x000fe4000f8e00ff */
[----:B------:R-:W-:Y:S01]  /*5450*/  @!P1 IMAD.X R6, RZ, RZ, R17, P0 ;  /* 0x000000ffff069224 */ /* 0x000fe200000e0611 */
        /* <DEDUP_REMOVED lines=8> */
.L_x_198:
[----:B------:R-:W-:Y:S01]  /*54e0*/  @!P1 R2UR UR5, R8 ;  /* 0x00000000080592ca */ /* 0x000fe200000e0000 */
[----:B------:R-:W-:Y:S01]  /*54f0*/  VOTEU.ALL UP0, P1 ;  /* 0x0000000000ff7886 */ /* 0x000fe20000800000 */
[----:B------:R-:W-:Y:S01]  /*5500*/  @!P1 R2UR UR4, R6 ;  /* 0x00000000060492ca */ /* 0x000fe200000e0000 */
[----:B--2---:R-:W-:Y:S01]  /*5510*/  @!P1 IMAD.MOV.U32 R0, RZ, RZ, 0x2000 ;  /* 0x00002000ff009424 */ /* 0x004fe200078e00ff */
[----:B------:R-:W-:Y:S01]  /*5520*/  UMOV UR6, 0x0 ;  /* 0x0000000000067882 */ /* 0x000fe20000000000 */
[----:B------:R-:W-:Y:S01]  /*5530*/  UMOV UR7, 0x10000000 ;  /* 0x1000000000077882 */ /* 0x000fe20000000000 */
[----:B------:R-:W-:Y:S01]  /*5540*/  @!UP0 UIADD3 UR18, UPT, UPT, UR34, 0x40, URZ ;  /* 0x0000004022128890 */ /* 0x000fe2000fffe0ff */
[----:B------:R-:W-:Y:S01]  /*5550*/  VIADD R14, R14, 0x1 ;  /* 0x000000010e0e7836 */ /* 0x000fe20000000000 */
[----:B------:R-:W-:Y:S01]  /*5560*/  @!UP0 UIADD3 UR16, UPT, UPT, UR21, 0x4200, URZ ;  /* 0x0000420015108890 */ /* 0x000fe2000fffe0ff */
[----:B------:R-:W-:Y:S01]  /*5570*/  VOTEU.ALL UP0, P1 ;  /* 0x0000000000ff7886 */ /* 0x000fe20000800000 */
[----:B------:R-:W-:Y:S01]  /*5580*/  UMOV UR19, UR35 ;  /* 0x0000002300137c82 */ /* 0x000fe20008000000 */
[----:B------:R-:W-:Y:S02]  /*5590*/  UMOV UR20, UR36 ;  /* 0x0000002400147c82 */ /* 0x000fe40008000000 */
        /* <DEDUP_REMOVED lines=10> */
.L_x_200:
[----:B------:R-:W-:Y:S01]  /*5640*/  @!P1 IADD3 R6, P0, PT, R16, 0x580, RZ ;  /* 0x0000058010069810 */ /* 0x000fe20007f1e0ff */
[----:B------:R-:W-:Y:S01]  /*5650*/  VOTEU.ALL UP0, P1 ;  /* 0x0000000000ff7886 */ /* 0x000fe20000800000 */
[----:B------:R-:W-:Y:S01]  /*5660*/  UMOV UR6, 0x0 ;  /* 0x0000000000067882 */ /* 0x000fe20000000000 */
[----:B------:R-:W-:Y:S01]  /*5670*/  UMOV UR7, 0x10000000 ;  /* 0x1000000000077882 */ /* 0x000fe20000000000 */
[----:B------:R-:W-:Y:S01]  /*5680*/  @!P1 R2UR UR5, R6 ;  /* 0x00000000060592ca */ /* 0x000fe200000e0000 */
[----:B--2---:R-:W-:Y:S01]  /*5690*/  @!P1 IMAD.X R0, RZ, RZ, R17, P0 ;  /* 0x000000ffff009224 */ /* 0x004fe200000e0611 */
[----:B------:R-:W-:Y:S01]  /*56a0*/  @!UP0 UIADD3 UR10, UPT, UPT, UR34, 0x60, URZ ;  /* 0x00000060220a8890 */ /* 0x000fe2000fffe0ff */
[----:B------:R-:W-:Y:S01]  /*56b0*/  R2UR UR18, R82 ;  /* 0x00000000521272ca */ /* 0x000fe200000e0000 */
[----:B------:R-:W-:Y:S01]  /*56c0*/  @!UP0 UIADD3 UR8, UPT, UPT, UR21, 0x6200, URZ ;  /* 0x0000620015088890 */ /* 0x000fe2000fffe0ff */
[----:B------:R-:W-:Y:S01]  /*56d0*/  R2UR UR16, R83 ;  /* 0x00000000531072ca */ /* 0x000fe200000e0000 */
[----:B------:R-:W-:Y:S01]  /*56e0*/  @!UP0 UIADD3 UR9, UPT, UPT, UR21, 0x98, URZ ;  /* 0x0000009815098890 */ /* 0x000fe2000fffe0ff */
[----:B------:R-:W-:Y:S01]  /*56f0*/  @!P1 R2UR UR4, R0 ;  /* 0x00000000000492ca */ /* 0x000fe200000e0000 */
[----:B------:R-:W-:Y:S01]  /*5700*/  VOTEU.ALL UP0, P1 ;  /* 0x0000000000ff7886 */ /* 0x000fe20000800000 */
[----:B------:R-:W-:Y:S01]  /*5710*/  UMOV UR11, UR35 ;  /* 0x00000023000b7c82 */ /* 0x000fe20008000000 */
[----:B------:R-:W-:Y:S01]  /*5720*/  UMOV UR12, UR36 ;  /* 0x00000024000c7c82 */ /* 0x000fe20008000000 */
[C---:B------:R-:W-:Y:S01]  /*5730*/  ISETP.NE.AND P0, PT, R14.reuse, 0x2, PT ;  /* 0x000000020e00780c */ /* 0x040fe20003f05270 */
[----:B------:R-:W-:Y:S01]  /*5740*/  UPLOP3.LUT UP3, UPT, UPT, UPT, UPT, 0x80, 0x8 ;  /* 0x000000000008789c */ /* 0x000fe20003f6f070 */
[----:B------:R-:W-:Y:S01]  /*5750*/  IMAD.U32 R8, RZ, RZ, UR5 ;  /* 0x00000005ff087e24 */ /* 0x000fe2000f8e00ff */
[----:B------:R-:W-:Y:S01]  /*5760*/  LOP3.LUT R15, R15, 0x1, RZ, 0x3c, !PT ;  /* 0x000000010f0f7812 */ /* 0x000fe200078e3cff */
[----:B------:R-:W-:Y:S01]  /*5770*/  UMOV UR36, UR29 ;  /* 0x0000001d00247c82 */ /* 0x000fe20008000000 */
[----:B------:R-:W-:Y:S01]  /*5780*/  SEL R0, RZ, 0x1, P0 ;  /* 0x00000001ff007807 */ /* 0x000fe20000000000 */
[----:B------:R-:W-:Y:S01]  /*5790*/  UIADD3 UR20, UPT, UPT, UR13, UR18, URZ ;  /* 0x000000120d147290 */ /* 0x000fe2000fffe0ff */
[----:B------:R-:W-:Y:S01]  /*57a0*/  SEL R14, R14, RZ, P0 ;  /* 0x000000ff0e0e7207 */ /* 0x000fe20000000000 */
[----:B------:R-:W-:Y:S01]  /*57b0*/  UIADD3 UR16, UPT, UPT, UR14, UR16, URZ ;  /* 0x000000100e107290 */ /* 0x000fe2000fffe0ff */
[----:B------:R-:W-:Y:S01]  /*57c0*/  IMAD.U32 R9, RZ, RZ, UR4 ;  /* 0x00000004ff097e24 */ /* 0x000fe2000f8e00ff */
[----:B------:R-:W-:Y:S02]  /*57d0*/  @!P1 R2UR UR4, R8 ;  /* 0x00000000080492ca */ /* 0x000fe400000e0000 */
[----:B------:R-:W-:Y:S02]  /*57e0*/  LOP3.LUT R13, R13, R0, RZ, 0x3c, !PT ;  /* 0x000000000d0d7212 */ /* 0x000fe400078e3cff */
[----:B------:R-:W-:Y:S11]  /*57f0*/  @!P1 R2UR UR5, R9 ;  /* 0x00000000090592ca */ /* 0x000ff600000e0000 */
[----:B------:R-:W-:Y:S02]  /*5800*/  @!UPT UIADD3 URZ, UPT, UPT, URZ, URZ, URZ ;  /* 0x000000fffffff290 */ /* 0x000fe4000fffe0ff */
[----:B------:R2:W-:Y:S01]  /*5810*/  @!UP0 UTMALDG.3D [UR8], [UR4], desc[UR6] ;  /* 0x00000608040085b4 */ /* 0x0005e20008011000 */
[----:B------:R2:W-:Y:S01]  /*5820*/  @!P1 SYNCS.ARRIVE.TRANS64.RED.A0TR RZ, [UR21+0x98], R7 ;  /* 0x00009807ffff99a7 */ /* 0x0005e20008300415 */
[----:B------:R-:W-:Y:S01]  /*5830*/  SYNCS.ARRIVE.TRANS64.RED.A1T0 RZ, [UR37], RZ ;  /* 0x000000ffffff79a7 */ /* 0x000fe20008100425 */
[----:B------:R-:W-:Y:S05]  /*5840*/  BRA.U UP1, `(.L_x_100) ;  /* 0xfffffff101707547 */ /* 0x000fea000b83ffff */
[----:B------:R-:W-:-:S04]  /*5850*/  SHF.L.U32 R3, R15, 0x1f, RZ ;  /* 0x0000001f0f037819 */ /* 0x000fc800000006ff */
[----:B------:R-:W3:Y:S02]  /*5860*/  SYNCS.PHASECHK.TRANS64.TRYWAIT P0, [UR21+0xa0], R3 ;  /* 0x0000a003ff0075a7 */ /* 0x000ee40008001115 */
[----:B---3--:R-:W-:Y:S05]  /*5870*/  @!P0 BRA `(.L_x_101) ;  /* 0x00000050002c8947 */ /* 0x008fea0003800000 */
.L_x_202:
[----:B------:R-:W4:Y:S02]  /*5880*/  SYNCS.PHASECHK.TRANS64.TRYWAIT P0, [UR21+0xa8], R3 ;  /* 0x0000a803ff0075a7 */ /* 0x000f240008001115 */
[----:B----4-:R-:W-:Y:S05]  /*5890*/  @!P0 BRA `(.L_x_102) ;  /* 0x00000050003c8947 */ /* 0x010fea0003800000 */
.L_x_204:
[----:B------:R-:W4:Y:S02]  /*58a0*/  SYNCS.PHASECHK.TRANS64.TRYWAIT P0, [UR21+0xb0], R3 ;  /* 0x0000b003ff0075a7 */ /* 0x000f240008001115 */
[----:B----4-:R-:W-:Y:S05]  /*58b0*/  @!P0 BRA `(.L_x_103) ;  /* 0x00000050004c8947 */ /* 0x010fea0003800000 */
.L_x_206:
[----:B---3--:R-:W-:-:S07]  /*58c0*/  MOV R0, UR21 ;  /* 0x0000001500007c02 */ /* 0x008fce0008000f00 */
.L_x_104:
[----:B---3--:R-:W-:-:S04]  /*58d0*/  SHF.L.U32 R3, R15, 0x1f, RZ ;  /* 0x0000001f0f037819 */ /* 0x008fc800000006ff */
[----:B------:R3:W4:Y:S03]  /*58e0*/  SYNCS.PHASECHK.TRANS64.TRYWAIT P0, [R0+URZ+0xb8], R3 ;  /* 0x0000b803000075a7 */ /* 0x00072600080011ff */
[----:B----4-:R-:W-:Y:S05]  /*58f0*/  @!P0 NANOSLEEP.SYNCS 0x989680 ;  /* 0x009896800000895d */ /* 0x010fea0003900000 */
[----:B------:R-:W4:Y:S02]  /*5900*/  @!P0 SYNCS.PHASECHK.TRANS64 P0, [R0+URZ+0xb8], R3 ;  /* 0x0000b803000085a7 */ /* 0x000f2400080010ff */
[----:B-12-4-:R-:W-:Y:S05]  /*5910*/  @P0 EXIT ;  /* 0x000000000000094d */ /* 0x016fea0003800000 */
[----:B------:R-:W-:Y:S05]  /*5920*/  BRA `(.L_x_104) ;  /* 0xfffffffc00e87947 */ /* 0x000fea000383ffff */
.L_x_89:
[----:B------:R-:W-:-:S06]  /*5930*/  UISETP.GE.AND UP0, UPT, UR13, 0x4, UPT ;  /* 0x000000040d00788c */ /* 0x000fcc000bf06270 */
[----:B------:R-:W-:-:S13]  /*5940*/  PLOP3.LUT P0, PT, PT, PT, UP0, 0x80, 0x8 ;  /* 0x000000000008781c */ /* 0x000fda0003f0f008 */
[----:B------:R-:W-:Y:S05]  /*5950*/  @!P0 EXIT ;  /* 0x000000000000894d */ /* 0x000fea0003800000 */
[----:B------:R-:W1:Y:S08]  /*5960*/  S2UR UR4, SR_CgaCtaId ;  /* 0x00000000000479c3 */ /* 0x000e700000008800 */
[----:B------:R-:W-:Y:S01]  /*5970*/  BAR.SYNC.DEFER_BLOCKING 0x6, 0xa0 ;  /* 0x0182800000007b1d */ /* 0x000fe20000010000 */
[C---:B------:R-:W-:Y:S01]  /*5980*/  IMAD.SHL.U32 R3, R95.reuse, 0x20, RZ ;  /* 0x000000205f037824 */ /* 0x040fe200078e00ff */
[C---:B------:R-:W-:Y:S01]  /*5990*/  SHF.L.U32 R37, R95.reuse, 0x10, RZ ;  /* 0x000000105f257819 */ /* 0x040fe200000006ff */
[C---:B------:R-:W-:Y:S01]  /*59a0*/  IMAD.SHL.U32 R94, R95.reuse, 0x4, RZ ;  /* 0x000000045f5e7824 */ /* 0x040fe200078e00ff */
[----:B------:R-:W-:Y:S01]  /*59b0*/  LOP3.LUT R96, R95, 0x60, RZ, 0xc0, !PT ;  /* 0x000000605f607812 */ /* 0x000fe200078ec0ff */
[----:B------:R-:W-:Y:S01]  /*59c0*/  HFMA2 R91, -RZ, RZ, 0, 5.9604644775390625e-08 ;  /* 0x00000001ff5b7431 */ /* 0x000fe200000001ff */
[----:B------:R-:W-:-:S02]  /*59d0*/  UMOV UR44, 0x400 ;  /* 0x00000400002c7882 */ /* 0x000fc40000000000 */
[----:B------:R-:W2:Y:S01]  /*59e0*/  LDC.64 R78, c[0x0][0x8b0] ;  /* 0x00022c00ff4e7b82 */ /* 0x000ea20000000a00 */
[----:B------:R-:W-:Y:S01]  /*59f0*/  LOP3.LUT R5, R3, 0xc0, RZ, 0xc0, !PT ;  /* 0x000000c003057812 */ /* 0x000fe200078ec0ff */
[----:B------:R-:W-:Y:S01]  /*5a00*/  HFMA2 R89, -RZ, RZ, 0, 0 ;  /* 0x00000000ff597431 */ /* 0x000fe200000001ff */
[----:B------:R-:W-:Y:S01]  /*5a10*/  LOP3.LUT R93, R95, 0x2, RZ, 0xc0, !PT ;  /* 0x000000025f5d7812 */ /* 0x000fe200078ec0ff */
[----:B------:R-:W-:Y:S01]  /*5a20*/  IMAD.MOV.U32 R36, RZ, RZ, RZ ;  /* 0x000000ffff247224 */ /* 0x000fe200078e00ff */
[----:B------:R-:W-:Y:S01]  /*5a30*/  LOP3.LUT R94, R5, 0x18, R94, 0xf8, !PT ;  /* 0x00000018055e7812 */ /* 0x000fe200078ef85e */
[----:B------:R-:W-:Y:S01]  /*5a40*/  IMAD.MOV.U32 R87, RZ, RZ, RZ ;  /* 0x000000ffff577224 */ /* 0x000fe200078e00ff */
[----:B------:R-:W-:Y:S01]  /*5a50*/  LOP3.LUT R37, R37, 0x600000, RZ, 0xc0, !PT ;  /* 0x0060000025257812 */ /* 0x000fe200078ec0ff */
[----:B------:R-:W3:Y:S01]  /*5a60*/  LDC.64 R76, c[0x0][0x8a8] ;  /* 0x00022a00ff4c7b82 */ /* 0x000ee20000000a00 */
[----:B------:R-:W-:Y:S01]  /*5a70*/  LOP3.LUT R94, R94, 0xf20, R3, 0xf8, !PT ;  /* 0x00000f205e5e7812 */ /* 0x000fe200078ef803 */
[----:B------:R-:W4:Y:S01]  /*5a80*/  LDCU UR59, c[0x0][0x370] ;  /* 0x00006e00ff3b77ac */ /* 0x000f220008000800 */
[----:B------:R-:W-:-:S02]  /*5a90*/  LOP3.LUT R95, R95, 0x4, RZ, 0xc0, !PT ;  /* 0x000000045f5f7812 */ /* 0x000fc400078ec0ff */
[----:B------:R-:W-:Y:S01]  /*5aa0*/  MOV R90, RZ ;  /* 0x000000ff005a7202 */ /* 0x000fe20000000f00 */
[----:B------:R-:W2:Y:S01]  /*5ab0*/  LDCU UR43, c[0x0][0xb0c] ;  /* 0x00016180ff2b77ac */ /* 0x000ea20008000800 */
[----:B-1----:R-:W-:Y:S01]  /*5ac0*/  ULEA UR44, UR4, UR44, 0x18 ;  /* 0x0000002c042c7291 */ /* 0x002fe2000f8ec0ff */
[----:B------:R-:W1:Y:S03]  /*5ad0*/  LDCU UR39, c[0x0][0xb30] ;  /* 0x00016600ff2777ac */ /* 0x000e660008000800 */
[----:B------:R-:W-:Y:S01]  /*5ae0*/  UIADD3 UR4, UPT, UPT, UR44, 0x200, URZ ;  /* 0x000002002c047890 */ /* 0x000fe2000fffe0ff */
[----:B------:R-:W1:Y:S04]  /*5af0*/  LDCU.64 UR56, c[0x0][0x888] ;  /* 0x00011100ff3877ac */ /* 0x000e680008000a00 */
[----:B------:R-:W4:Y:S01]  /*5b00*/  LDS R0, [UR44+0x180] ;  /* 0x0001802cff007984 */ /* 0x000f220008000800 */
[----:B------:R-:W-:Y:S01]  /*5b10*/  IMAD.U32 R85, RZ, RZ, UR4 ;  /* 0x00000004ff557e24 */ /* 0x000fe2000f8e00ff */
[----:B------:R-:W1:Y:S03]  /*5b20*/  LDCU.64 UR40, c[0x0][0xb28] ;  /* 0x00016500ff2877ac */ /* 0x000e660008000a00 */
[----:B------:R-:W-:Y:S01]  /*5b30*/  IMAD R94, R94, 0x2, R85 ;  /* 0x000000025e5e7824 */ /* 0x000fe200078e0255 */
[----:B------:R-:W1:Y:S03]  /*5b40*/  LDCU.64 UR62, c[0x0][0x890] ;  /* 0x00011200ff3e77ac */ /* 0x000e660008000a00 */
[--C-:B------:R-:W-:Y:S01]  /*5b50*/  IMAD R93, R93, -0x10, R94.reuse ;  /* 0xfffffff05d5d7824 */ /* 0x100fe200078e025e */
[----:B------:R-:W1:Y:S01]  /*5b60*/  LDCU.128 UR52, c[0x0][0xb10] ;  /* 0x00016200ff3477ac */ /* 0x000e620008000c00 */
[----:B------:R-:W-:Y:S01]  /*5b70*/  IMAD R92, R95, -0x10, R94 ;  /* 0xfffffff05f5c7824 */ /* 0x000fe200078e025e */
[----:B------:R-:W1:Y:S01]  /*5b80*/  LDCU UR58, c[0x0][0x374] ;  /* 0x00006e80ff3a77ac */ /* 0x000e620008000800 */
[----:B------:R-:W-:Y:S01]  /*5b90*/  UMOV UR47, URZ ;  /* 0x000000ff002f7c82 */ /* 0x000fe20008000000 */
[----:B------:R-:W-:Y:S01]  /*5ba0*/  UMOV UR46, URZ ;  /* 0x000000ff002e7c82 */ /* 0x000fe20008000000 */
[----:B-1234-:R-:W-:-:S07]  /*5bb0*/  IMAD.IADD R37, R0, 0x1, R37 ;  /* 0x0000000100257824 */ /* 0x01efce00078e0225 */
.L_x_148:
[----:B------:R-:W-:Y:S02]  /*5bc0*/  LEA R3, R87, UR44, 0x3 ;  /* 0x0000002c57037c11 */ /* 0x000fe4000f8e18ff */
[----:B------:R-:W-:Y:S02]  /*5bd0*/  SHF.L.U32 R0, R89, 0x1f, RZ ;  /* 0x0000001f59007819 */ /* 0x000fe400000006ff */
[----:B------:R-:W-:Y:S02]  /*5be0*/  LEA R5, R87, UR44, 0x4 ;  /* 0x0000002c57057c11 */ /* 0x000fe4000f8e20ff */
[----:B-1----:R-:W1:Y:S02]  /*5bf0*/  SYNCS.PHASECHK.TRANS64.TRYWAIT P0, [R3+URZ+0xd0], R0 ;  /* 0x0000d000030075a7 */ /* 0x002e6400080011ff */
[----:B-12---:R-:W-:Y:S05]  /*5c00*/  @!P0 BRA `(.L_x_105) ;  /* 0x0000004c00908947 */ /* 0x006fea0003800000 */
.L_x_207:
        /* <DEDUP_REMOVED lines=11> */
[----:B------:R-:W-:Y:S01]  /*5cc0*/  PLOP3.LUT P0, PT, PT, PT, UP1, 0x80, 0x8 ;  /* 0x000000000008781c */ /* 0x000fe20003f0f018 */
[----:B------:R-:W-:Y:S11]  /*5cd0*/  UP2UR UR61, UPR, URZ, 0x2 ;  /* 0x00000002ff3d7883 */ /* 0x000ff60008000000 */
[----:B------:R-:W-:Y:S01]  /*5ce0*/  @!UPT UIADD3 URZ, UPT, UPT, URZ, URZ, URZ ;  /* 0x000000fffffff290 */ /* 0x000fe2000fffe0ff */
[----:B-1----:R-:W-:Y:S02]  /*5cf0*/  @P0 SHF.R.U32.HI R0, RZ, 0x10, R5 ;  /* 0x00000010ff000819 */ /* 0x002fe40000011605 */
        /* <DEDUP_REMOVED lines=12> */
[----:B------:R-:W2:Y:S01]  /*5dc0*/  LDCU UR12, c[0x0][0xb20] ;  /* 0x00016400ff0c77ac */ /* 0x000ea20008000800 */
[----:B------:R-:W-:Y:S02]  /*5dd0*/  UIMAD.WIDE.U32 UR4, UR58, UR55, URZ ;  /* 0x000000373a0472a5 */ /* 0x000fe4000f8e00ff */
[----:B------:R-:W-:Y:S02]  /*5de0*/  UIMAD.WIDE.U32 UR6, UR59, UR52, URZ ;  /* 0x000000343b0672a5 */ /* 0x000fe4000f8e00ff */
[----:B------:R-:W-:Y:S02]  /*5df0*/  UISETP.NE.AND UP0, UPT, UR54, 0x1, UPT ;  /* 0x000000013600788c */ /* 0x000fe4000bf05270 */
[----:B------:R-:W-:Y:S02]  /*5e00*/  UIMAD.WIDE.U32 UR8, UR37, UR55, URZ ;  /* 0x00000037250872a5 */ /* 0x000fe4000f8e00ff */
[----:B------:R-:W-:Y:S02]  /*5e10*/  UIMAD.WIDE.U32 UR10, UR38, UR52, URZ ;  /* 0x00000034260a72a5 */ /* 0x000fe4000f8e00ff */
[----:B------:R-:W-:Y:S02]  /*5e20*/  UISETP.NE.AND UP1, UPT, UR43, 0x1, UPT ;  /* 0x000000012b00788c */ /* 0x000fe4000bf25270 */
[----:B------:R-:W-:Y:S01]  /*5e30*/  UISETP.NE.AND UP2, UPT, UR42, 0x1, UPT ;  /* 0x000000012a00788c */ /* 0x000fe2000bf45270 */
[----:B------:R-:W-:Y:S02]  /*5e40*/  UMOV UR4, UR5 ;  /* 0x0000000500047c82 */ /* 0x000fe40008000000 */
[----:B--2---:R-:W-:Y:S03]  /*5e50*/  USHF.R.U32.HI UR5, URZ, UR12, UR4 ;  /* 0x0000000cff057299 */ /* 0x004fe60008011604 */
[----:B------:R-:W-:Y:S02]  /*5e60*/  UMOV UR4, UR7 ;  /* 0x0000000700047c82 */ /* 0x000fe40008000000 */
[----:B------:R-:W-:Y:S02]  /*5e70*/  USHF.R.U32.HI UR7, URZ, UR53, UR4 ;  /* 0x00000035ff077299 */ /* 0x000fe40008011604 */
[----:B------:R-:W-:Y:S02]  /*5e80*/  USEL UR4, UR58, UR5, !UP0 ;  /* 0x000000053a047287 */ /* 0x000fe4000c000000 */
[----:B------:R-:W-:Y:S01]  /*5e90*/  USEL UR7, UR59, UR7, !UP1 ;  /* 0x000000073b077287 */ /* 0x000fe2000c800000 */
[----:B------:R-:W-:Y:S01]  /*5ea0*/  UMOV UR5, UR9 ;  /* 0x0000000900057c82 */ /* 0x000fe20008000000 */
[----:B------:R-:W-:Y:S02]  /*5eb0*/  UIMAD.WIDE.U32 UR8, UR4, UR40, URZ ;  /* 0x00000028040872a5 */ /* 0x000fe4000f8e00ff */
[----:B------:R-:W-:Y:S03]  /*5ec0*/  USHF.R.U32.HI UR6, URZ, UR12, UR5 ;  /* 0x0000000cff067299 */ /* 0x000fe60008011605 */
[----:B------:R-:W-:Y:S01]  /*5ed0*/  UMOV UR5, UR11 ;  /* 0x0000000b00057c82 */ /* 0x000fe20008000000 */
[----:B------:R-:W-:Y:S02]  /*5ee0*/  UIMAD.WIDE.U32 UR10, UR7, UR40, URZ ;  /* 0x00000028070a72a5 */ /* 0x000fe4000f8e00ff */
[----:B------:R-:W-:Y:S02]  /*5ef0*/  USHF.R.U32.HI UR12, URZ, UR53, UR5 ;  /* 0x00000035ff0c7299 */ /* 0x000fe40008011605 */
[----:B------:R-:W-:Y:S01]  /*5f00*/  USEL UR6, UR37, UR6, !UP0 ;  /* 0x0000000625067287 */ /* 0x000fe2000c000000 */
[----:B------:R-:W-:Y:S02]  /*5f10*/  UMOV UR5, UR9 ;  /* 0x0000000900057c82 */ /* 0x000fe40008000000 */
[----:B------:R-:W-:Y:S01]  /*5f20*/  UMOV UR10, UR11 ;  /* 0x0000000b000a7c82 */ /* 0x000fe20008000000 */
[----:B------:R-:W-:Y:S02]  /*5f30*/  @UP2 USHF.R.U32.HI UR4, URZ, UR41, UR5 ;  /* 0x00000029ff042299 */ /* 0x000fe40008011605 */
[----:B------:R-:W-:Y:S02]  /*5f40*/  @UP2 USHF.R.U32.HI UR7, URZ, UR41, UR10 ;  /* 0x00000029ff072299 */ /* 0x000fe4000801160a */
[----:B------:R-:W-:Y:S02]  /*5f50*/  UIMAD UR4, UR42, UR4, URZ ;  /* 0x000000042a0472a4 */ /* 0x000fe4000f8e02ff */
        /* <DEDUP_REMOVED lines=8> */
[----:B------:R-:W-:Y:S02]  /*5fe0*/  USEL UR11, UR6, UR4, !UP2 ;  /* 0x00000004060b7287 */ /* 0x000fe4000d000000 */
[----:B------:R-:W-:Y:S02]  /*5ff0*/  UIADD3 UR8, UPT, UPT, -UR5, URZ, URZ ;  /* 0x000000ff05087290 */ /* 0x000fe4000fffe1ff */
[----:B------:R-:W-:Y:S01]  /*6000*/  UIADD3 UR10, UPT, UPT, -UR11, URZ, URZ ;  /* 0x000000ff0b0a7290 */ /* 0x000fe2000fffe1ff */
[----:B------:R-:W-:Y:S01]  /*6010*/  @!UP0 UMOV UR4, UR9 ;  /* 0x0000000900048c82 */ /* 0x000fe20008000000 */
[----:B------:R-:W-:Y:S02]  /*6020*/  UIADD3 UR9, UPT, UPT, -UR6, URZ, URZ ;  /* 0x000000ff06097290 */ /* 0x000fe4000fffe1ff */
[----:B------:R-:W-:Y:S02]  /*6030*/  @!UP0 USHF.R.U32.HI UR4, URZ, UR41, UR4 ;  /* 0x00000029ff048299 */ /* 0x000fe40008011604 */
[----:B------:R-:W-:Y:S02]  /*6040*/  UIMAD UR10, UR42, UR10, UR6 ;  /* 0x0000000a2a0a72a4 */ /* 0x000fe4000f8e0206 */
[----:B------:R-:W-:Y:S04]  /*6050*/  @!UP0 USEL UR4, UR5, UR4, !UP2 ;  /* 0x0000000405048287 */ /* 0x000fe8000d000000 */
[----:B------:R-:W-:Y:S02]  /*6060*/  @!UP0 UIMAD UR10, UR7, UR10, UR4 ;  /* 0x0000000a070a82a4 */ /* 0x000fe4000f8e0204 */
[----:B------:R-:W-:Y:S02]  /*6070*/  @!UP0 UIADD3 UR11, UPT, UPT, UR11, -UR4, URZ ;  /* 0x800000040b0b8290 */ /* 0x000fe4000fffe0ff */
[----:B------:R-:W-:Y:S02]  /*6080*/  UIMAD UR7, UR43, UR8, UR38 ;  /* 0x000000082b0772a4 */ /* 0x000fe4000f8e0226 */
[----:B------:R-:W-:Y:S02]  /*6090*/  @!UP0 UIMAD UR6, UR11, UR42, UR5 ;  /* 0x0000002a0b0682a4 */ /* 0x000fe4000f8e0205 */
[----:B------:R-:W-:Y:S01]  /*60a0*/  UIMAD UR4, UR54, UR9, UR37 ;  /* 0x00000009360472a4 */ /* 0x000fe2000f8e0225 */
[----:B------:R-:W-:Y:S02]  /*60b0*/  @!UP0 UMOV UR5, UR10 ;  /* 0x0000000a00058c82 */ /* 0x000fe40008000000 */
[----:B------:R-:W-:Y:S02]  /*60c0*/  UIMAD UR38, UR5, UR43, UR7 ;  /* 0x0000002b052672a4 */ /* 0x000fe4000f8e0207 */
[----:B------:R-:W-:Y:S11]  /*60d0*/  UIMAD UR37, UR6, UR54, UR4 ;  /* 0x00000036062572a4 */ /* 0x000ff6000f8e0204 */
[----:B------:R-:W-:Y:S01]  /*60e0*/  @!UPT UIADD3 URZ, UPT, UPT, URZ, URZ, URZ ;  /* 0x000000fffffff290 */ /* 0x000fe2000fffe0ff */
.L_x_106:
[----:B------:R-:W-:Y:S01]  /*60f0*/  UISETP.NE.AND UP0, UPT, UR39, 0x1, UPT ;  /* 0x000000012700788c */ /* 0x000fe2000bf05270 */
[----:B------:R-:W-:Y:S01]  /*6100*/  LOP3.LUT P0, RZ, R85, 0x1b0, RZ, 0xc0, !PT ;  /* 0x000001b055ff7812 */ /* 0x000fe2000780c0ff */
[----:B------:R-:W-:Y:S01]  /*6110*/  USHF.L.U32 UR50, UR16, 0x7, URZ ;  /* 0x0000000710327899 */ /* 0x000fe200080006ff */
[----:B------:R-:W-:Y:S01]  /*6120*/  BSSY.RECONVERGENT B6, `(.L_x_107) ;  /* 0x0000034000067945 */ /* 0x000fe20003800200 */
[----:B------:R-:W-:Y:S01]  /*6130*/  USHF.L.U32 UR49, UR20, 0x7, URZ ;  /* 0x0000000714317899 */ /* 0x000fe200080006ff */
[----:B------:R-:W-:Y:S06]  /*6140*/  IADD3 R87, PT, PT, R87, 0x1, RZ ;  /* 0x0000000157577810 */ /* 0x000fec0007ffe0ff */
[----:B------:R-:W2:Y:S01]  /*6150*/  @!UP0 LDCU.128 UR12, c[0x0][0xb10] ;  /* 0x00016200ff0c87ac */ /* 0x000ea20008000c00 */
[----:B------:R-:W3:Y:S01]  /*6160*/  @!UP0 LDCU UR5, c[0x0][0xb0c] ;  /* 0x00016180ff0587ac */ /* 0x000ee20008000800 */
[----:B------:R-:W4:Y:S01]  /*6170*/  @!UP0 LDCU UR10, c[0x0][0xb20] ;  /* 0x00016400ff0a87ac */ /* 0x000f220008000800 */
[----:B--2---:R-:W-:Y:S02]  /*6180*/  UIMAD.WIDE.U32 UR8, UR38, UR12, URZ ;  /* 0x0000000c260872a5 */ /* 0x004fe4000f8e00ff */
[----:B------:R-:W-:Y:S02]  /*6190*/  UIMAD.WIDE.U32 UR6, UR37, UR15, URZ ;  /* 0x0000000f250672a5 */ /* 0x000fe4000f8e00ff */
[----:B------:R-:W-:Y:S03]  /*61a0*/  @!UP0 UISETP.NE.AND UP1, UPT, UR14, 0x1, UPT ;  /* 0x000000010e00888c */ /* 0x000fe6000bf25270 */
[----:B------:R-:W-:Y:S01]  /*61b0*/  @!UP0 UMOV UR4, UR9 ;  /* 0x0000000900048c82 */ /* 0x000fe20008000000 */
[----:B---3--:R-:W-:Y:S02]  /*61c0*/  @!UP0 UISETP.NE.AND UP2, UPT, UR5, 0x1, UPT ;  /* 0x000000010500888c */ /* 0x008fe4000bf45270 */
[----:B------:R-:W-:Y:S01]  /*61d0*/  @!UP0 USHF.R.U32.HI UR4, URZ, UR13, UR4 ;  /* 0x0000000dff048299 */ /* 0x000fe20008011604 */
[----:B------:R-:W-:Y:S02]  /*61e0*/  @!UP0 UMOV UR6, UR7 ;  /* 0x0000000700068c82 */ /* 0x000fe40008000000 */
[----:B----4-:R-:W-:Y:S02]  /*61f0*/  @!UP0 USHF.R.U32.HI UR6, URZ, UR10, UR6 ;  /* 0x0000000aff068299 */ /* 0x010fe40008011606 */
[----:B------:R-:W-:Y:S02]  /*6200*/  @!UP0 USEL UR7, UR38, UR4, !UP2 ;  /* 0x0000000426078287 */ /* 0x000fe4000d000000 */
[----:B------:R-:W-:Y:S04]  /*6210*/  @!UP0 USEL UR6, UR37, UR6, !UP1 ;  /* 0x0000000625068287 */ /* 0x000fe8000c800000 */
[----:B------:R-:W-:Y:S02]  /*6220*/  @!UP0 UIADD3 UR4, UPT, UPT, -UR7, UR6, URZ ;  /* 0x0000000607048290 */ /* 0x000fe4000fffe1ff */
[----:B------:R-:W-:Y:S02]  /*6230*/  @!UP0 UIADD3 UR6, UPT, UPT, UR7, -UR6, URZ ;  /* 0x8000000607068290 */ /* 0x000fe4000fffe0ff */
[----:B------:R-:W-:Y:S02]  /*6240*/  @!UP0 UIMAD UR38, UR4, UR5, UR38 ;  /* 0x00000005042682a4 */ /* 0x000fe4000f8e0226 */
[----:B------:R-:W-:Y:S01]  /*6250*/  @!UP0 UIMAD UR37, UR6, UR14, UR37 ;  /* 0x0000000e062582a4 */ /* 0x000fe2000f8e0225 */
[----:B------:R-:W-:Y:S11]  /*6260*/  @!P0 BRA `(.L_x_108) ;  /* 0x00000000007c8947 */ /* 0x000ff60003800000 */
[----:B------:R-:W2:Y:S01]  /*6270*/  LDCU.64 UR8, c[0x4][0x80] ;  /* 0x01001000ff0877ac */ /* 0x000ea20008000a00 */
[----:B------:R-:W-:Y:S01]  /*6280*/  MOV R2, 0x0 ;  /* 0x0000000000027802 */ /* 0x000fe20000000f00 */
[----:B------:R-:W-:Y:S02]  /*6290*/  HFMA2 R12, -RZ, RZ, 0, 5.9604644775390625e-08 ;  /* 0x00000001ff0c7431 */ /* 0x000fe400000001ff */
[----:B------:R-:W-:Y:S01]  /*62a0*/  IMAD.MOV.U32 R8, RZ, RZ, 0x70 ;  /* 0x00000070ff087424 */ /* 0x000fe200078e00ff */
[----:B------:R3:W4:Y:S01]  /*62b0*/  LDC.64 R14, c[0x4][R2] ;  /* 0x01000000020e7b82 */ /* 0x0007220000000a00 */
[----:B------:R-:W1:Y:S01]  /*62c0*/  LDCU.64 UR6, c[0x4][0x88] ;  /* 0x01001100ff0677ac */ /* 0x000e620008000a00 */
[----:B------:R-:W-:Y:S01]  /*62d0*/  IMAD.MOV.U32 R13, RZ, RZ, RZ ;  /* 0x000000ffff0d7224 */ /* 0x000fe200078e00ff */
[----:B------:R-:W1:Y:S01]  /*62e0*/  LDCU.64 UR4, c[0x4][0x8] ;  /* 0x01000100ff0477ac */ /* 0x000e620008000a00 */
[----:B--2---:R-:W-:Y:S01]  /*62f0*/  MOV R5, UR9 ;  /* 0x0000000900057c02 */ /* 0x004fe20008000f00 */
[----:B------:R-:W-:Y:S01]  /*6300*/  IMAD.U32 R4, RZ, RZ, UR8 ;  /* 0x00000008ff047e24 */ /* 0x000fe2000f8e00ff */
[----:B-1----:R-:W-:Y:S01]  /*6310*/  MOV R7, UR7 ;  /* 0x0000000700077c02 */ /* 0x002fe20008000f00 */
[----:B------:R-:W-:Y:S01]  /*6320*/  IMAD.U32 R6, RZ, RZ, UR6 ;  /* 0x00000006ff067e24 */ /* 0x000fe2000f8e00ff */
[----:B------:R-:W-:Y:S01]  /*6330*/  MOV R11, UR5 ;  /* 0x00000005000b7c02 */ /* 0x000fe20008000f00 */
[----:B------:R-:W-:Y:S02]  /*6340*/  IMAD.U32 R10, RZ, RZ, UR4 ;  /* 0x00000004ff0a7e24 */ /* 0x000fe4000f8e00ff */
[----:B------:R-:W-:Y:S07]  /*6350*/  LEPC R20, `(.L_x_109) ;  /* 0x000000001014794e */ /* 0x000fee0000000000 */
[----:B---345:R-:W-:Y:S05]  /*6360*/  CALL.ABS.NOINC R14 ;  /* 0x000000000e007343 */ /* 0x038fea0003c00000 */
.L_x_109:
[----:B------:R-:W1:Y:S01]  /*6370*/  LDCU.64 UR8, c[0x4][0x80] ;  /* 0x01001000ff0877ac */ /* 0x000e620008000a00 */
[----:B------:R-:W2:Y:S01]  /*6380*/  LDC.64 R2, c[0x4][R2] ;  /* 0x0100000002027b82 */ /* 0x000ea20000000a00 */
[----:B------:R-:W-:Y:S02]  /*6390*/  HFMA2 R12, -RZ, RZ, 0, 5.9604644775390625e-08 ;  /* 0x00000001ff0c7431 */ /* 0x000fe400000001ff */
[----:B------:R-:W-:Y:S02]  /*63a0*/  IMAD.MOV.U32 R8, RZ, RZ, 0x70 ;  /* 0x00000070ff087424 */ /* 0x000fe400078e00ff */
[----:B------:R-:W-:Y:S01]  /*63b0*/  IMAD.MOV.U32 R13, RZ, RZ, RZ ;  /* 0x000000ffff0d7224 */ /* 0x000fe200078e00ff */
[----:B------:R-:W3:Y:S01]  /*63c0*/  LDCU.64 UR6, c[0x4][0x88] ;  /* 0x01001100ff0677ac */ /* 0x000ee20008000a00 */
[----:B------:R-:W4:Y:S01]  /*63d0*/  LDCU.64 UR4, c[0x4][0x8] ;  /* 0x01000100ff0477ac */ /* 0x000f220008000a00 */
[----:B-1----:R-:W-:Y:S02]  /*63e0*/  MOV R4, UR8 ;  /* 0x0000000800047c02 */ /* 0x002fe40008000f00 */
[----:B------:R-:W-:Y:S02]  /*63f0*/  MOV R5, UR9 ;  /* 0x0000000900057c02 */ /* 0x000fe40008000f00 */
[----:B---3--:R-:W-:Y:S01]  /*6400*/  MOV R7, UR7 ;  /* 0x0000000700077c02 */ /* 0x008fe20008000f00 */
[----:B------:R-:W-:Y:S01]  /*6410*/  IMAD.U32 R6, RZ, RZ, UR6 ;  /* 0x00000006ff067e24 */ /* 0x000fe2000f8e00ff */
[----:B----4-:R-:W-:Y:S01]  /*6420*/  MOV R11, UR5 ;  /* 0x00000005000b7c02 */ /* 0x010fe20008000f00 */
[----:B------:R-:W-:Y:S02]  /*6430*/  IMAD.U32 R10, RZ, RZ, UR4 ;  /* 0x00000004ff0a7e24 */ /* 0x000fe4000f8e00ff */
[----:B------:R-:W-:Y:S07]  /*6440*/  LEPC R20, `(.L_x_108) ;  /* 0x000000001014794e */ /* 0x000fee0000000000 */
[----:B--2---:R-:W-:Y:S05]  /*6450*/  CALL.ABS.NOINC R2 ;  /* 0x0000000002007343 */ /* 0x004fea0003c00000 */
.L_x_108:
[----:B------:R-:W-:Y:S05]  /*6460*/  BSYNC.RECONVERGENT B6 ;  /* 0x0000000000067941 */ /* 0x000fea0003800200 */
.L_x_107:
[----:B------:R-:W-:Y:S01]  /*6470*/  R2UR UR4, R84 ;  /* 0x00000000540472ca */ /* 0x000fe200000e0000 */
[----:B------:R-:W-:Y:S01]  /*6480*/  UISETP.NE.U32.AND UP0, UPT, UR62, URZ, UPT ;  /* 0x000000ff3e00728c */ /* 0x000fe2000bf05070 */
[----:B------:R-:W-:Y:S02]  /*6490*/  ISETP.NE.U32.AND P4, PT, R78, RZ, PT ;  /* 0x000000ff4e00720c */ /* 0x000fe40003f85070 */
[----:B------:R-:W-:Y:S01]  /*64a0*/  ISETP.NE.U32.AND P2, PT, RZ, UR56, PT ;  /* 0x00000038ff007c0c */ /* 0x000fe2000bf45070 */
[----:B------:R-:W-:Y:S01]  /*64b0*/  UISETP.NE.AND.EX UP1, UPT, UR63, URZ, UPT, UP0 ;  /* 0x000000ff3f00728c */ /* 0x000fe2000bf25300 */
[----:B------:R-:W-:Y:S01]  /*64c0*/  ISETP.NE.AND.EX P4, PT, R79, RZ, PT, P4 ;  /* 0x000000ff4f00720c */ /* 0x000fe20003f85340 */
[----:B------:R-:W-:Y:S01]  /*64d0*/  UPLOP3.LUT UP0, UPT, UPT, UPT, UPT, 0x40, 0x4 ;  /* 0x000000000004789c */ /* 0x000fe20003f0e870 */
[----:B------:R-:W-:Y:S05]  /*64e0*/  ISETP.NE.AND.EX P2, PT, RZ, UR57, PT, P2 ;  /* 0x00000039ff007c0c */ /* 0x000fea000bf45320 */
[----:B------:R-:W-:Y:S06]  /*64f0*/  UISETP.NE.AND UP2, UPT, UR4, URZ, UPT ;  /* 0x000000ff0400728c */ /* 0x000fec000bf45270 */
[----:B------:R-:W-:Y:S05]  /*6500*/  PLOP3.LUT P1, PT, PT, PT, UP2, 0x80, 0x8 ;  /* 0x000000000008781c */ /* 0x000fea0003f2f028 */
[----:B------:R-:W-:Y:S06]  /*6510*/  @UP2 UPLOP3.LUT UP0, UPT, UPT, UPT, UP1, 0x80, 0x8 ;  /* 0x000000000008289c */ /* 0x000fec0003f0f010 */
[----:B------:R-:W-:Y:S01]  /*6520*/  PLOP3.LUT P0, PT, PT, PT, UP0, 0x80, 0x8 ;  /* 0x000000000008781c */ /* 0x000fe20003f0f008 */
[----:B------:R-:W-:Y:S01]  /*6530*/  @!UPT UIADD3 URZ, UPT, UPT, URZ, URZ, URZ ;  /* 0x000000fffffff290 */ /* 0x000fe2000fffe0ff */
[----:B------:R-:W-:Y:S11]  /*6540*/  BRA.U !UP1, `(.L_x_110) ;  /* 0x00000001093c7547 */ /* 0x000ff6000b800000 */
[----:B------:R-:W-:Y:S01]  /*6550*/  UISETP.NE.U32.AND UP0, UPT, UR56, URZ, UPT ;  /* 0x000000ff3800728c */ /* 0x000fe2000bf05070 */
[----:B-1----:R-:W-:Y:S01]  /*6560*/  HFMA2 R0, -RZ, RZ, 0, 5.9604644775390625e-08 ;  /* 0x00000001ff007431 */ /* 0x002fe200000001ff */
[----:B------:R-:W1:Y:S01]  /*6570*/  LDCU.64 UR8, c[0x0][0x358] ;  /* 0x00006b00ff0877ac */ /* 0x000e620008000a00 */
[----:B------:R-:W-:Y:S01]  /*6580*/  IMAD.MOV.U32 R80, RZ, RZ, 0x1 ;  /* 0x00000001ff507424 */ /* 0x000fe200078e00ff */
[----:B------:R-:W-:Y:S06]  /*6590*/  UISETP.NE.AND.EX UP0, UPT, UR57, URZ, UPT, UP0 ;  /* 0x000000ff3900728c */ /* 0x000fec000bf05300 */
[----:B------:R-:W-:Y:S05]  /*65a0*/  PLOP3.LUT P3, PT, PT, PT, UP0, 0x80, 0x8 ;  /* 0x000000000008781c */ /* 0x000fea0003f6f008 */
[----:B------:R-:W2:Y:S01]  /*65b0*/  @UP0 LDCU.64 UR4, c[0x0][0x888] ;  /* 0x00011100ff0407ac */ /* 0x000ea20008000a00 */
[----:B------:R-:W-:Y:S07]  /*65c0*/  @UP0 UIMAD UR6, UR36, UR62, URZ ;  /* 0x0000003e240602a4 */ /* 0x000fee000f8e02ff */
[----:B------:R-:W-:Y:S01]  /*65d0*/  @!P3 PRMT R80, R0, 0x7610, R80 ;  /* 0x000076100050b816 */ /* 0x000fe20000000050 */
[----:B--2---:R-:W-:Y:S06]  /*65e0*/  @UP0 UIMAD.WIDE UR4, UR6, 0x4, UR4 ;  /* 0x00000004060408a5 */ /* 0x004fec000f8e0204 */
[----:B------:R-:W-:Y:S01]  /*65f0*/  IMAD.U32 R2, RZ, RZ, UR4 ;  /* 0x00000004ff027e24 */ /* 0x000fe2000f8e00ff */
[----:B------:R-:W-:Y:S04]  /*6600*/  MOV R3, UR5 ;  /* 0x0000000500037c02 */ /* 0x000fe80008000f00 */
[----:B------:R-:W2:Y:S01]  /*6610*/  @!UP0 LDCU UR4, c[0x0][0x880] ;  /* 0x00011000ff0487ac */ /* 0x000ea20008000800 */
[----:B-1---5:R3:W5:Y:S02]  /*6620*/  @P3 LDG.E R41, desc[UR8][R2.64] ;  /* 0x0000000802293981 */ /* 0x022764000c1e1900 */
[----:B--23--:R-:W-:Y:S02]  /*6630*/  @!P3 IMAD.U32 R41, RZ, RZ, UR4 ;  /* 0x00000004ff29be24 */ /* 0x00cfe4000f8e00ff */
.L_x_110:
[----:B------:R-:W-:Y:S05]  /*6640*/  @!P4 BRA `(.L_x_111) ;  /* 0x000000000024c947 */ /* 0x000fea0003800000 */
[----:B------:R-:W-:Y:S01]  /*6650*/  ISETP.NE.U32.AND P3, PT, R76, RZ, PT ;  /* 0x000000ff4c00720c */ /* 0x000fe20003f65070 */
[----:B------:R-:W2:Y:S03]  /*6660*/  LDCU.64 UR4, c[0x0][0x358] ;  /* 0x00006b00ff0477ac */ /* 0x000ea60008000a00 */
[----:B------:R-:W-:Y:S11]  /*6670*/  ISETP.NE.AND.EX P3, PT, R77, RZ, PT, P3 ;  /* 0x000000ff4d00720c */ /* 0x000ff60003f65330 */
[----:B------:R-:W-:Y:S02]  /*6680*/  @!UPT UIADD3 URZ, UPT, UPT, URZ, URZ, URZ ;  /* 0x000000fffffff290 */ /* 0x000fe4000fffe0ff */
[----:B------:R-:W3:Y:S01]  /*6690*/  @P3 LDC.64 R2, c[0x0][0x8a8] ;  /* 0x00022a00ff023b82 */ /* 0x000ee20000000a00 */
[----:B-1----:R-:W-:Y:S04]  /*66a0*/  @P3 IMAD R0, R78, UR36, RZ ;  /* 0x000000244e003c24 */ /* 0x002fe8000f8e02ff */
[----:B---3--:R-:W-:Y:S05]  /*66b0*/  @P3 IMAD.WIDE R2, R0, 0x4, R2 ;  /* 0x0000000400023825 */ /* 0x008fea00078e0202 */
[----:B--2--5:R2:W5:Y:S02]  /*66c0*/  @P3 LDG.E R38, desc[UR4][R2.64] ;  /* 0x0000000402263981 */ /* 0x024564000c1e1900 */
[----:B--2---:R-:W3:Y:S02]  /*66d0*/  @!P3 LDC R38, c[0x0][0x8a0] ;  /* 0x00022800ff26bb82 */ /* 0x004ee40000000800 */
.L_x_111:
[----:B-----5:R-:W-:Y:S01]  /*66e0*/  FSETP.NEU.AND P3, PT, R41, RZ, PT ;  /* 0x000000ff2900720b */ /* 0x020fe20003f6d000 */
[----:B------:R-:W-:Y:S01]  /*66f0*/  BSSY B1, `(.L_x_112) ;  /* 0x0000039000017945 */ /* 0x000fe20003800000 */
[----:B------:R-:W-:Y:S01]  /*6700*/  SEL R5, RZ, 0xffffffff, P2 ;  /* 0xffffffffff057807 */ /* 0x000fe20001000000 */
[----:B------:R-:W-:Y:S01]  /*6710*/  IMAD.MOV.U32 R46, RZ, RZ, 0x1 ;  /* 0x00000001ff2e7424 */ /* 0x000fe200078e00ff */
[----:B------:R-:W-:Y:S01]  /*6720*/  @P1 LOP3.LUT P2, RZ, R80, 0xff, RZ, 0xc0, !PT ;  /* 0x000000ff50ff1812 */ /* 0x000fe2000784c0ff */
[C---:B------:R-:W-:Y:S01]  /*6730*/  IMAD R39, R36.reuse, 0x80, R37 ;  /* 0x0000008024277824 */ /* 0x040fe200078e0225 */
[----:B-1----:R-:W-:Y:S01]  /*6740*/  @P1 SEL R0, RZ, 0xffffffff, P3 ;  /* 0xffffffffff001807 */ /* 0x002fe20001800000 */
[----:B------:R-:W-:Y:S01]  /*6750*/  IMAD R88, R95, -0x10, R93 ;  /* 0xfffffff05f587824 */ /* 0x000fe200078e025d */
[----:B------:R-:W-:Y:S01]  /*6760*/  LOP3.LUT R91, R91, 0x1, RZ, 0x3c, !PT ;  /* 0x000000015b5b7812 */ /* 0x000fe200078e3cff */
[----:B------:R-:W-:Y:S01]  /*6770*/  IMAD.MOV.U32 R47, RZ, RZ, RZ ;  /* 0x000000ffff2f7224 */ /* 0x000fe200078e00ff */
[----:B------:R-:W-:Y:S02]  /*6780*/  @P0 SEL R0, R5, R0, !P2 ;  /* 0x0000000005000207 */ /* 0x000fe40005000000 */
[----:B------:R-:W-:Y:S02]  /*6790*/  CS2R R74, SRZ ;  /* 0x00000000004a7805 */ /* 0x000fe4000001ff00 */
[----:B------:R-:W-:Y:S02]  /*67a0*/  LEA R98, R36, UR44, 0x3 ;  /* 0x0000002c24627c11 */ /* 0x000fe4000f8e18ff */
[----:B------:R-:W-:Y:S02]  /*67b0*/  CS2R R72, SRZ ;  /* 0x0000000000487805 */ /* 0x000fe4000001ff00 */
[----:B------:R-:W-:Y:S02]  /*67c0*/  @P1 LOP3.LUT R0, R0, 0x1, RZ, 0xc0, !PT ;  /* 0x0000000100001812 */ /* 0x000fe400078ec0ff */
[----:B------:R-:W-:Y:S02]  /*67d0*/  CS2R R66, SRZ ;  /* 0x0000000000427805 */ /* 0x000fe4000001ff00 */
[----:B------:R-:W-:Y:S02]  /*67e0*/  SHF.L.U32 R3, R90, 0x1f, RZ ;  /* 0x0000001f5a037819 */ /* 0x000fe400000006ff */
[----:B------:R-:W-:Y:S02]  /*67f0*/  CS2R R64, SRZ ;  /* 0x0000000000407805 */ /* 0x000fe4000001ff00 */
[----:B------:R-:W-:Y:S02]  /*6800*/  ISETP.NE.U32.OR P5, PT, R0, 0x1, !P1 ;  /* 0x000000010000780c */ /* 0x000fe40004fa5470 */
[----:B------:R-:W-:Y:S02]  /*6810*/  CS2R R58, SRZ ;  /* 0x00000000003a7805 */ /* 0x000fe4000001ff00 */
[----:B------:R-:W-:Y:S02]  /*6820*/  PLOP3.LUT P2, PT, PT, PT, UP1, 0x80, 0x8 ;  /* 0x000000000008781c */ /* 0x000fe40003f4f018 */
[----:B------:R-:W-:Y:S02]  /*6830*/  CS2R R56, SRZ ;  /* 0x0000000000387805 */ /* 0x000fe4000001ff00 */
[----:B------:R-:W-:Y:S02]  /*6840*/  LOP3.LUT P4, R86, R80, 0xff, RZ, 0xc0, !PT ;  /* 0x000000ff50567812 */ /* 0x000fe4000788c0ff */
[----:B------:R-:W-:Y:S02]  /*6850*/  CS2R R50, SRZ ;  /* 0x0000000000327805 */ /* 0x000fe4000001ff00 */
[----:B------:R-:W-:Y:S02]  /*6860*/  SEL R0, RZ, 0xffffffff, P3 ;  /* 0xffffffffff007807 */ /* 0x000fe40001800000 */
[----:B------:R-:W-:Y:S02]  /*6870*/  CS2R R48, SRZ ;  /* 0x0000000000307805 */ /* 0x000fe4000001ff00 */
[----:B------:R-:W-:Y:S02]  /*6880*/  P2R R97, PR, RZ, 0x20 ;  /* 0x00000020ff617803 */ /* 0x000fe40000000000 */
[----:B------:R-:W-:Y:S02]  /*6890*/  @P5 SHF.L.U32 R2, R91, 0x1f, RZ ;  /* 0x0000001f5b025819 */ /* 0x000fe400000006ff */
[----:B------:R-:W-:Y:S02]  /*68a0*/  @P2 SEL R0, R5, R0, !P4 ;  /* 0x0000000005002207 */ /* 0x000fe40006000000 */
[----:B------:R-:W1:Y:S02]  /*68b0*/  @P5 SYNCS.PHASECHK.TRANS64.TRYWAIT P1, [UR44+0x80], R2 ;  /* 0x00008002ff0055a7 */ /* 0x000e64000802112c */
[----:B------:R-:W-:Y:S04]  /*68c0*/  LOP3.LUT R0, R0, 0x1, RZ, 0xc0, !PT ;  /* 0x0000000100007812 */ /* 0x000fe800078ec0ff */
[----:B------:R-:W-:Y:S04]  /*68d0*/  ISETP.NE.U32.AND P2, PT, R0, 0x1, PT ;  /* 0x000000010000780c */ /* 0x000fe80003f45070 */
[----:B------:R-:W-:Y:S01]  /*68e0*/  P2R R60, PR, RZ, 0x4 ;  /* 0x00000004ff3c7803 */ /* 0x000fe20000000000 */
[----:B------:R2:W4:Y:S01]  /*68f0*/  SYNCS.PHASECHK.TRANS64.TRYWAIT P0, [R98+URZ+0xf0], R3 ;  /* 0x0000f003620075a7 */ /* 0x00052200080011ff */
[----:B-1----:R-:W-:Y:S01]  /*6900*/  @P5 SEL R46, RZ, 0x1, !P1 ;  /* 0x00000001ff2e5807 */ /* 0x002fe20004800000 */
[----:B--2---:R-:W-:Y:S06]  /*6910*/  @!P5 BRA `(.L_x_113) ;  /* 0x000000000058d947 */ /* 0x004fec0003800000 */
[----:B------:R-:W-:Y:S01]  /*6920*/  IMAD.MOV.U32 R75, RZ, RZ, RZ ;  /* 0x000000ffff4b7224 */ /* 0x000fe200078e00ff */
[----:B------:R-:W-:Y:S01]  /*6930*/  ISETP.NE.AND P1, PT, R46, RZ, PT ;  /* 0x000000ff2e00720c */ /* 0x000fe20003f25270 */
[----:B------:R-:W-:Y:S01]  /*6940*/  BSSY B0, `(.L_x_114) ;  /* 0x000000c000007945 */ /* 0x000fe20003800000 */
[----:B------:R-:W-:Y:S02]  /*6950*/  CS2R R50, SRZ ;  /* 0x0000000000327805 */ /* 0x000fe4000001ff00 */
[----:B------:R-:W-:Y:S02]  /*6960*/  CS2R R48, SRZ ;  /* 0x0000000000307805 */ /* 0x000fe4000001ff00 */
[----:B------:R-:W-:Y:S02]  /*6970*/  CS2R R58, SRZ ;  /* 0x00000000003a7805 */ /* 0x000fe4000001ff00 */
[----:B------:R-:W-:Y:S02]  /*6980*/  CS2R R56, SRZ ;  /* 0x0000000000387805 */ /* 0x000fe4000001ff00 */
[----:B------:R-:W-:Y:S02]  /*6990*/  CS2R R66, SRZ ;  /* 0x0000000000427805 */ /* 0x000fe4000001ff00 */
[----:B------:R-:W-:Y:S02]  /*69a0*/  CS2R R64, SRZ ;  /* 0x0000000000407805 */ /* 0x000fe4000001ff00 */
[----:B------:R-:W-:Y:S01]  /*69b0*/  CS2R R72, SRZ ;  /* 0x0000000000487805 */ /* 0x000fe2000001ff00 */
[----:B------:R-:W-:Y:S06]  /*69c0*/  @P1 BRA `(.L_x_115) ;  /* 0x00000000000c1947 */ /* 0x000fec0003800000 */
[----:B------:R-:W-:Y:S04]  /*69d0*/  SHF.L.U32 R5, R91, 0x1f, RZ ;  /* 0x0000001f5b057819 */ /* 0x000fe800000006ff */
[----:B------:R-:W1:Y:S02]  /*69e0*/  SYNCS.PHASECHK.TRANS64.TRYWAIT P1, [UR44+0x80], R5 ;  /* 0x00008005ff0075a7 */ /* 0x000e64000802112c */
[----:B-1----:R-:W-:Y:S05]  /*69f0*/  @!P1 BRA `(.L_x_116) ;  /* 0x0000004000289947 */ /* 0x002fea0003800000 */
.L_x_115:
[----:B------:R-:W-:Y:S05]  /*6a00*/  BSYNC B0 ;  /* 0x0000000000007941 */ /* 0x000fea0003800000 */
.L_x_114:
[----:B------:R-:W-:Y:S01]  /*6a10*/  ISETP.NE.AND P1, PT, R60, RZ, PT ;  /* 0x000000ff3c00720c */ /* 0x000fe20003f25270 */
[----:B------:R-:W-:Y:S11]  /*6a20*/  HFMA2 R47, -RZ, RZ, 0, 5.9604644775390625e-08 ;  /* 0x00000001ff2f7431 */ /* 0x000ff600000001ff */
[----:B------:R-:W-:Y:S01]  /*6a30*/  @!UPT UIADD3 URZ, UPT, UPT, URZ, URZ, URZ ;  /* 0x000000fffffff290 */ /* 0x000fe2000fffe0ff */
[----:B------:R2:W1:Y:S04]  /*6a40*/  @P1 LDS.128 R48, [R94] ;  /* 0x000000005e301984 */ /* 0x0004680000000c00 */
[----:B------:R2:W1:Y:S04]  /*6a50*/  @P1 LDS.128 R56, [R93+0x10] ;  /* 0x000010005d381984 */ /* 0x0004680000000c00 */
[----:B------:R2:W1:Y:S04]  /*6a60*/  @P1 LDS.128 R64, [R92+0x20] ;  /* 0x000020005c401984 */ /* 0x0004680000000c00 */
[----:B------:R2:W1:Y:S02]  /*6a70*/  @P1 LDS.128 R72, [R88+0x30] ;  /* 0x0000300058481984 */ /* 0x0004640000000c00 */
.L_x_113:
[----:B------:R-:W-:Y:S05]  /*6a80*/  BSYNC B1 ;  /* 0x0000000000017941 */ /* 0x000fea0003800000 */
.L_x_112:
[----:B-1----:R-:W-:Y:S04]  /*6a90*/  SHF.R.U32.HI R0, RZ, 0x15, R39 ;  /* 0x00000015ff007819 */ /* 0x002fe80000011627 */
[----:B------:R-:W-:Y:S01]  /*6aa0*/  LOP3.LUT P1, RZ, R0, 0x3, R81, 0x48, !PT ;  /* 0x0000000300ff7812 */ /* 0x000fe20007824851 */
[----:B------:R-:W-:Y:S01]  /*6ab0*/  @!UPT UIADD3 URZ, UPT, UPT, URZ, URZ, URZ ;  /* 0x000000fffffff290 */ /* 0x000fe2000fffe0ff */
[----:B----4-:R-:W-:Y:S11]  /*6ac0*/  @P0 BRA `(.L_x_117) ;  /* 0x0000000000080947 */ /* 0x010ff60003800000 */
[----:B------:R-:W1:Y:S02]  /*6ad0*/  SYNCS.PHASECHK.TRANS64.TRYWAIT P0, [R98+URZ+0xf0], R3 ;  /* 0x0000f003620075a7 */ /* 0x000e6400080011ff */
[----:B-1----:R-:W-:Y:S05]  /*6ae0*/  @!P0 BRA `(.L_x_118) ;  /* 0x0000004000048947 */ /* 0x002fea0003800000 */
.L_x_117:
[----:B------:R-:W-:Y:S05]  /*6af0*/  @!P1 BRA `(.L_x_119) ;  /* 0x0000000000409947 */ /* 0x000fea0003800000 */
[----:B------:R-:W4:Y:S01]  /*6b00*/  LDCU.64 UR8, c[0x4][0x70] ;  /* 0x01000e00ff0877ac */ /* 0x000f220008000a00 */
[----:B-1----:R-:W-:Y:S01]  /*6b10*/  MOV R3, 0x0 ;  /* 0x0000000000037802 */ /* 0x002fe20000000f00 */
[----:B------:R-:W-:Y:S02]  /*6b20*/  HFMA2 R12, -RZ, RZ, 0, 5.9604644775390625e-08 ;  /* 0x00000001ff0c7431 */ /* 0x000fe400000001ff */
[----:B------:R-:W-:Y:S02]  /*6b30*/  IMAD.MOV.U32 R8, RZ, RZ, 0x192 ;  /* 0x00000192ff087424 */ /* 0x000fe400078e00ff */
[----:B------:R-:W-:Y:S01]  /*6b40*/  IMAD.MOV.U32 R13, RZ, RZ, RZ ;  /* 0x000000ffff0d7224 */ /* 0x000fe200078e00ff */
[----:B------:R-:W1:Y:S01]  /*6b50*/  LDCU.64 UR6, c[0x4][0x78] ;  /* 0x01000f00ff0677ac */ /* 0x000e620008000a00 */
[----:B------:R-:W2:Y:S01]  /*6b60*/  LDC.64 R2, c[0x4][R3] ;  /* 0x0100000003027b82 */ /* 0x000ea20000000a00 */
[----:B------:R-:W5:Y:S01]  /*6b70*/  LDCU.64 UR4, c[0x4][0x10] ;  /* 0x01000200ff0477ac */ /* 0x000f620008000a00 */
[----:B----4-:R-:W-:Y:S01]  /*6b80*/  MOV R5, UR9 ;  /* 0x0000000900057c02 */ /* 0x010fe20008000f00 */
[----:B------:R-:W-:Y:S01]  /*6b90*/  IMAD.U32 R4, RZ, RZ, UR8 ;  /* 0x00000008ff047e24 */ /* 0x000fe2000f8e00ff */
[----:B-1----:R-:W-:Y:S01]  /*6ba0*/  MOV R7, UR7 ;  /* 0x0000000700077c02 */ /* 0x002fe20008000f00 */
[----:B------:R-:W-:Y:S01]  /*6bb0*/  IMAD.U32 R6, RZ, RZ, UR6 ;  /* 0x00000006ff067e24 */ /* 0x000fe2000f8e00ff */
[----:B-----5:R-:W-:Y:S01]  /*6bc0*/  MOV R11, UR5 ;  /* 0x00000005000b7c02 */ /* 0x020fe20008000f00 */
[----:B------:R-:W-:Y:S02]  /*6bd0*/  IMAD.U32 R10, RZ, RZ, UR4 ;  /* 0x00000004ff0a7e24 */ /* 0x000fe4000f8e00ff */
[----:B------:R-:W-:Y:S07]  /*6be0*/  LEPC R20, `(.L_x_119) ;  /* 0x000000001014794e */ /* 0x000fee0000000000 */
[----:B--23--:R-:W-:Y:S05]  /*6bf0*/  CALL.ABS.NOINC R2 ;  /* 0x0000000002007343 */ /* 0x00cfea0003c00000 */
.L_x_119:
[C---:B------:R-:W-:Y:S01]  /*6c00*/  SHF.L.U32 R40, R48.reuse, 0x10, RZ ;  /* 0x0000001030287819 */ /* 0x040fe200000006ff */
[----:B------:R-:W-:Y:S05]  /*6c10*/  WARPSYNC.ALL ;  /* 0x0000000000007948 */ /* 0x000fea0003800000 */
[----:B------:R-:W-:Y:S01]  /*6c20*/  R2UR UR4, R39 ;  /* 0x00000000270472ca */ /* 0x000fe200000e0000 */
[----:B------:R-:W-:Y:S01]  /*6c30*/  BSSY.RECONVERGENT B0, `(.L_x_120) ;  /* 0x0000088000007945 */ /* 0x000fe20003800200 */
[----:B------:R-:W-:Y:S02]  /*6c40*/  LOP3.LUT R43, R48, 0xffff0000, RZ, 0xc0, !PT ;  /* 0xffff0000302b7812 */ /* 0x000fe400078ec0ff */
[----:B------:R-:W-:Y:S02]  /*6c50*/  SHF.L.U32 R42, R49, 0x10, RZ ;  /* 0x00000010312a7819 */ /* 0x000fe400000006ff */
[----:B------:R-:W-:Y:S02]  /*6c60*/  SHF.L.U32 R45, R51, 0x10, RZ ;  /* 0x00000010332d7819 */ /* 0x000fe400000006ff */
[----:B------:R-:W-:Y:S02]  /*6c70*/  LOP3.LUT R44, R75, 0xffff0000, RZ, 0xc0, !PT ;  /* 0xffff00004b2c7812 */ /* 0x000fe400078ec0ff */
[----:B------:R-:W-:Y:S03]  /*6c80*/  ISETP.NE.AND P0, PT, R96, RZ, PT ;  /* 0x000000ff6000720c */ /* 0x000fe60003f05270 */
[----:B------:R-:W3:Y:S02]  /*6c90*/  LDTM.x32 R4, tmem[UR4] ;  /* 0x00000004000479ee */ /* 0x000ee400082c0000 */
[C---:B---3--:R-:W-:Y:S01]  /*6ca0*/  FMUL R0, R38.reuse, R4 ;  /* 0x0000000426007220 */ /* 0x048fe20000400000 */
[C---:B------:R-:W-:Y:S01]  /*6cb0*/  FMUL R2, R38.reuse, R5 ;  /* 0x0000000526027220 */ /* 0x040fe20000400000 */
[C---:B-1----:R-:W-:Y:S01]  /*6cc0*/  FMUL R3, R38.reuse, R6 ;  /* 0x0000000626037220 */ /* 0x042fe20000400000 */
[----:B------:R-:W-:Y:S01]  /*6cd0*/  FMUL R7, R38, R7 ;  /* 0x0000000726077220 */ /* 0x000fe20000400000 */
[----:B------:R-:W-:Y:S01]  /*6ce0*/  FFMA R0, R41, R40, R0 ;  /* 0x0000002829007223 */ /* 0x000fe20000000000 */
[----:B------:R-:W-:Y:S01]  /*6cf0*/  LOP3.LUT R40, R49, 0xffff0000, RZ, 0xc0, !PT ;  /* 0xffff000031287812 */ /* 0x000fe200078ec0ff */
[C---:B------:R-:W-:Y:S01]  /*6d00*/  FFMA R2, R41.reuse, R43, R2 ;  /* 0x0000002b29027223 */ /* 0x040fe20000000002 */
[C---:B------:R-:W-:Y:S01]  /*6d10*/  SHF.L.U32 R43, R50.reuse, 0x10, RZ ;  /* 0x00000010322b7819 */ /* 0x040fe200000006ff */
[C---:B------:R-:W-:Y:S01]  /*6d20*/  FFMA R3, R41.reuse, R42, R3 ;  /* 0x0000002a29037223 */ /* 0x040fe20000000003 */
[----:B------:R-:W-:Y:S01]  /*6d30*/  LOP3.LUT R42, R50, 0xffff0000, RZ, 0xc0, !PT ;  /* 0xffff0000322a7812 */ /* 0x000fe200078ec0ff */
[----:B------:R-:W-:Y:S01]  /*6d40*/  FMUL R4, R38, R8 ;  /* 0x0000000826047220 */ /* 0x000fe20000400000 */
[----:B------:R-:W-:Y:S01]  /*6d50*/  F2FP.BF16.F32.PACK_AB R52, R2, R0 ;  /* 0x000000000234723e */ /* 0x000fe200000010ff */
[----:B------:R-:W-:Y:S01]  /*6d60*/  FFMA R7, R41, R40, R7 ;  /* 0x0000002829077223 */ /* 0x000fe20000000007 */
[----:B------:R-:W-:Y:S01]  /*6d70*/  LOP3.LUT R40, R51, 0xffff0000, RZ, 0xc0, !PT ;  /* 0xffff000033287812 */ /* 0x000fe200078ec0ff */
[C---:B------:R-:W-:Y:S01]  /*6d80*/  FMUL R5, R38.reuse, R9 ;  /* 0x0000000926057220 */ /* 0x040fe20000400000 */
[C---:B------:R-:W-:Y:S01]  /*6d90*/  FMUL R6, R38.reuse, R10 ;  /* 0x0000000a26067220 */ /* 0x040fe20000400000 */
[----:B------:R-:W-:Y:S01]  /*6da0*/  FMUL R11, R38, R11 ;  /* 0x0000000b260b7220 */ /* 0x000fe20000400000 */
[----:B------:R-:W-:Y:S01]  /*6db0*/  F2FP.BF16.F32.PACK_AB R53, R7, R3 ;  /* 0x000000030735723e */ /* 0x000fe200000010ff */
[C---:B------:R-:W-:Y:S01]  /*6dc0*/  FFMA R4, R41.reuse, R43, R4 ;  /* 0x0000002b29047223 */ /* 0x040fe20000000004 */
[C---:B------:R-:W-:Y:S01]  /*6dd0*/  SHF.L.U32 R43, R56.reuse, 0x10, RZ ;  /* 0x00000010382b7819 */ /* 0x040fe200000006ff */
[----:B------:R-:W-:Y:S01]  /*6de0*/  FFMA R5, R41, R42, R5 ;  /* 0x0000002a29057223 */ /* 0x000fe20000000005 */
[----:B------:R-:W-:Y:S01]  /*6df0*/  LOP3.LUT R42, R57, 0xffff0000, RZ, 0xc0, !PT ;  /* 0xffff0000392a7812 */ /* 0x000fe200078ec0ff */
[----:B------:R-:W-:Y:S01]  /*6e00*/  FFMA R6, R41, R45, R6 ;  /* 0x0000002d29067223 */ /* 0x000fe20000000006 */
[----:B------:R-:W-:Y:S01]  /*6e10*/  SHF.L.U32 R45, R57, 0x10, RZ ;  /* 0x00000010392d7819 */ /* 0x000fe200000006ff */
[----:B------:R-:W-:Y:S01]  /*6e20*/  FFMA R11, R41, R40, R11 ;  /* 0x00000028290b7223 */ /* 0x000fe2000000000b */
[----:B------:R-:W-:Y:S01]  /*6e30*/  LOP3.LUT R40, R56, 0xffff0000, RZ, 0xc0, !PT ;  /* 0xffff000038287812 */ /* 0x000fe200078ec0ff */
[C---:B------:R-:W-:Y:S01]  /*6e40*/  FMUL R8, R38.reuse, R12 ;  /* 0x0000000c26087220 */ /* 0x040fe20000400000 */
[----:B------:R-:W-:Y:S01]  /*6e50*/  F2FP.BF16.F32.PACK_AB R54, R5, R4 ;  /* 0x000000040536723e */ /* 0x000fe200000010ff */
[C---:B------:R-:W-:Y:S01]  /*6e60*/  FMUL R9, R38.reuse, R13 ;  /* 0x0000000d26097220 */ /* 0x040fe20000400000 */
[----:B------:R-:W-:Y:S01]  /*6e70*/  F2FP.BF16.F32.PACK_AB R55, R11, R6 ;  /* 0x000000060b37723e */ /* 0x000fe200000010ff */
[C---:B------:R-:W-:Y:S01]  /*6e80*/  FMUL R10, R38.reuse, R14 ;  /* 0x0000000e260a7220 */ /* 0x040fe20000400000 */
[----:B------:R-:W-:Y:S01]  /*6e90*/  FMUL R15, R38, R15 ;  /* 0x0000000f260f7220 */ /* 0x000fe20000400000 */
[----:B------:R-:W-:Y:S01]  /*6ea0*/  FFMA R8, R41, R43, R8 ;  /* 0x0000002b29087223 */ /* 0x000fe20000000008 */
[----:B------:R-:W-:Y:S01]  /*6eb0*/  SHF.L.U32 R43, R59, 0x10, RZ ;  /* 0x000000103b2b7819 */ /* 0x000fe200000006ff */
[C---:B------:R-:W-:Y:S01]  /*6ec0*/  FFMA R9, R41.reuse, R40, R9 ;  /* 0x0000002829097223 */ /* 0x040fe20000000009 */
[C---:B------:R-:W-:Y:S01]  /*6ed0*/  SHF.L.U32 R40, R58.reuse, 0x10, RZ ;  /* 0x000000103a287819 */ /* 0x040fe200000006ff */
        /* <DEDUP_REMOVED lines=8> */
[----:B------:R-:W-:Y:S01]  /*6f60*/  FMUL R14, R38, R18 ;  /* 0x00000012260e7220 */ /* 0x000fe20000400000 */
[----:B------:R-:W-:Y:S01]  /*6f70*/  FFMA R12, R41, R40, R12 ;  /* 0x00000028290c7223 */ /* 0x000fe2000000000c */
[----:B------:R-:W-:Y:S01]  /*6f80*/  LOP3.LUT R40, R59, 0xffff0000, RZ, 0xc0, !PT ;  /* 0xffff00003b287812 */ /* 0x000fe200078ec0ff */
[C---:B------:R-:W-:Y:S01]  /*6f90*/  FFMA R13, R41.reuse, R42, R13 ;  /* 0x0000002a290d7223 */ /* 0x040fe2000000000d */
[----:B------:R-:W-:Y:S01]  /*6fa0*/  LOP3.LUT R42, R64, 0xffff0000, RZ, 0xc0, !PT ;  /* 0xffff0000402a7812 */ /* 0x000fe200078ec0ff */
[----:B------:R-:W-:Y:S01]  /*6fb0*/  FMUL R19, R38, R19 ;  /* 0x0000001326137220 */ /* 0x000fe20000400000 */
[----:B------:R-:W-:Y:S01]  /*6fc0*/  FFMA R14, R41, R43, R14 ;  /* 0x0000002b290e7223 */ /* 0x000fe2000000000e */
[----:B------:R-:W-:Y:S01]  /*6fd0*/  SHF.L.U32 R43, R64, 0x10, RZ ;  /* 0x00000010402b7819 */ /* 0x000fe200000006ff */
[----:B------:R1:W-:Y:S01]  /*6fe0*/  STS.128 [R94], R52 ;  /* 0x000000345e007388 */ /* 0x0003e20000000c00 */
[----:B------:R-:W-:Y:S01]  /*6ff0*/  F2FP.BF16.F32.PACK_AB R70, R13, R12 ;  /* 0x0000000c0d46723e */ /* 0x000fe200000010ff */
[C---:B------:R-:W-:Y:S01]  /*7000*/  FMUL R16, R38.reuse, R20 ;  /* 0x0000001426107220 */ /* 0x040fe20000400000 */
        /* <DEDUP_REMOVED lines=8> */
[C---:B------:R-:W-:Y:S01]  /*7090*/  FFMA R17, R41.reuse, R42, R17 ;  /* 0x0000002a29117223 */ /* 0x040fe20000000011 */
[----:B------:R-:W-:Y:S01]  /*70a0*/  FFMA R18, R41, R45, R18 ;  /* 0x0000002d29127223 */ /* 0x000fe20000000012 */
[----:B------:R1:W-:Y:S01]  /*70b0*/  STS.128 [R93+0x10], R68 ;  /* 0x000010445d007388 */ /* 0x0003e20000000c00 */
[----:B------:R-:W-:Y:S01]  /*70c0*/  SHF.L.U32 R45, R67, 0x10, RZ ;  /* 0x00000010432d7819 */ /* 0x000fe200000006ff */
[----:B------:R-:W-:Y:S01]  /*70d0*/  FFMA R23, R41, R40, R23 ;  /* 0x0000002829177223 */ /* 0x000fe20000000017 */
[----:B------:R-:W-:Y:S01]  /*70e0*/  LOP3.LUT R40, R66, 0xffff0000, RZ, 0xc0, !PT ;  /* 0xffff000042287812 */ /* 0x000fe200078ec0ff */
[C---:B------:R-:W-:Y:S01]  /*70f0*/  FMUL R20, R38.reuse, R24 ;  /* 0x0000001826147220 */ /* 0x040fe20000400000 */
[----:B------:R-:W-:Y:S01]  /*7100*/  LOP3.LUT R42, R67, 0xffff0000, RZ, 0xc0, !PT ;  /* 0xffff0000432a7812 */ /* 0x000fe200078ec0ff */
[C---:B------:R-:W-:Y:S01]  /*7110*/  FMUL R21, R38.reuse, R25 ;  /* 0x0000001926157220 */ /* 0x040fe20000400000 */
[----:B------:R-:W-:Y:S01]  /*7120*/  F2FP.BF16.F32.PACK_AB R100, R17, R16 ;  /* 0x000000101164723e */ /* 0x000fe200000010ff */
[C---:B------:R-:W-:Y:S01]  /*7130*/  FMUL R22, R38.reuse, R26 ;  /* 0x0000001a26167220 */ /* 0x040fe20000400000 */
[----:B------:R-:W-:Y:S01]  /*7140*/  FMUL R27, R38, R27 ;  /* 0x0000001b261b7220 */ /* 0x000fe20000400000 */
[C---:B------:R-:W-:Y:S01]  /*7150*/  FFMA R20, R41.reuse, R43, R20 ;  /* 0x0000002b29147223 */ /* 0x040fe20000000014 */
[C---:B------:R-:W-:Y:S01]  /*7160*/  FFMA R21, R41.reuse, R40, R21 ;  /* 0x0000002829157223 */ /* 0x040fe20000000015 */
[C---:B------:R-:W-:Y:S01]  /*7170*/  FFMA R22, R41.reuse, R45, R22 ;  /* 0x0000002d29167223 */ /* 0x040fe20000000016 */
[----:B------:R-:W-:Y:S01]  /*7180*/  FFMA R27, R41, R42, R27 ;  /* 0x0000002a291b7223 */ /* 0x000fe2000000001b */
[----:B------:R-:W-:Y:S01]  /*7190*/  SHF.L.U32 R40, R72, 0x10, RZ ;  /* 0x0000001048287819 */ /* 0x000fe200000006ff */
[----:B------:R-:W-:Y:S01]  /*71a0*/  FMUL R24, R38, R28 ;  /* 0x0000001c26187220 */ /* 0x000fe20000400000 */
[----:B------:R-:W-:Y:S01]  /*71b0*/  LOP3.LUT R42, R72, 0xffff0000, RZ, 0xc0, !PT ;  /* 0xffff0000482a7812 */ /* 0x000fe200078ec0ff */
[C---:B------:R-:W-:Y:S01]  /*71c0*/  FMUL R25, R38.reuse, R29 ;  /* 0x0000001d26197220 */ /* 0x040fe20000400000 */
[----:B------:R-:W-:Y:S01]  /*71d0*/  SHF.L.U32 R43, R73, 0x10, RZ ;  /* 0x00000010492b7819 */ /* 0x000fe200000006ff */
[C---:B------:R-:W-:Y:S01]  /*71e0*/  FMUL R26, R38.reuse, R30 ;  /* 0x0000001e261a7220 */ /* 0x040fe20000400000 */
[C---:B------:R-:W-:Y:S01]  /*71f0*/  FFMA R24, R41.reuse, R40, R24 ;  /* 0x0000002829187223 */ /* 0x040fe20000000018 */
[----:B------:R-:W-:Y:S01]  /*7200*/  FFMA R25, R41, R42, R25 ;  /* 0x0000002a29197223 */ /* 0x000fe20000000019 */
[----:B------:R-:W-:Y:S01]  /*7210*/  LOP3.LUT R40, R73, 0xffff0000, RZ, 0xc0, !PT ;  /* 0xffff000049287812 */ /* 0x000fe200078ec0ff */
[----:B------:R-:W-:Y:S01]  /*7220*/  FFMA R26, R41, R43, R26 ;  /* 0x0000002b291a7223 */ /* 0x000fe2000000001a */
[----:B------:R-:W-:Y:S01]  /*7230*/  FMUL R31, R38, R31 ;  /* 0x0000001f261f7220 */ /* 0x000fe20000400000 */
[----:B------:R-:W-:Y:S01]  /*7240*/  SHF.L.U32 R43, R74, 0x10, RZ ;  /* 0x000000104a2b7819 */ /* 0x000fe200000006ff */
[----:B------:R-:W-:Y:S01]  /*7250*/  FMUL R28, R38, R32 ;  /* 0x00000020261c7220 */ /* 0x000fe20000400000 */
[----:B------:R-:W-:Y:S01]  /*7260*/  LOP3.LUT R42, R74, 0xffff0000, RZ, 0xc0, !PT ;  /* 0xffff00004a2a7812 */ /* 0x000fe200078ec0ff */
[C---:B------:R-:W-:Y:S01]  /*7270*/  FMUL R29, R38.reuse, R33 ;  /* 0x00000021261d7220 */ /* 0x040fe20000400000 */
[----:B------:R-:W-:Y:S01]  /*7280*/  SHF.L.U32 R45, R75, 0x10, RZ ;  /* 0x000000104b2d7819 */ /* 0x000fe200000006ff */
[C---:B------:R-:W-:Y:S01]  /*7290*/  FMUL R30, R38.reuse, R34 ;  /* 0x00000022261e7220 */ /* 0x040fe20000400000 */
[----:B------:R-:W-:Y:S01]  /*72a0*/  FFMA R31, R41, R40, R31 ;  /* 0x00000028291f7223 */ /* 0x000fe2000000001f */
[----:B------:R-:W-:Y:S01]  /*72b0*/  FMUL R35, R38, R35 ;  /* 0x0000002326237220 */ /* 0x000fe20000400000 */
[----:B------:R-:W-:Y:S01]  /*72c0*/  F2FP.BF16.F32.PACK_AB R101, R23, R18 ;  /* 0x000000121765723e */ /* 0x000fe200000010ff */
[----:B------:R-:W-:Y:S01]  /*72d0*/  FFMA R28, R41, R43, R28 ;  /* 0x0000002b291c7223 */ /* 0x000fe2000000001c */
[----:B------:R-:W-:Y:S01]  /*72e0*/  F2FP.BF16.F32.PACK_AB R102, R21, R20 ;  /* 0x000000141566723e */ /* 0x000fe200000010ff */
[----:B------:R-:W-:Y:S01]  /*72f0*/  FFMA R29, R41, R42, R29 ;  /* 0x0000002a291d7223 */ /* 0x000fe2000000001d */
[----:B------:R-:W-:Y:S01]  /*7300*/  F2FP.BF16.F32.PACK_AB R103, R27, R22 ;  /* 0x000000161b67723e */ /* 0x000fe200000010ff */
[C---:B------:R-:W-:Y:S01]  /*7310*/  FFMA R30, R41.reuse, R45, R30 ;  /* 0x0000002d291e7223 */ /* 0x040fe2000000001e */
[----:B------:R-:W-:Y:S01]  /*7320*/  FFMA R35, R41, R44, R35 ;  /* 0x0000002c29237223 */ /* 0x000fe20000000023 */
[----:B------:R-:W-:Y:S02]  /*7330*/  F2FP.BF16.F32.PACK_AB R104, R25, R24 ;  /* 0x000000181968723e */ /* 0x000fe400000010ff */
[----:B------:R1:W-:Y:S01]  /*7340*/  STS.128 [R92+0x20], R100 ;  /* 0x000020645c007388 */ /* 0x0003e20000000c00 */
[----:B------:R-:W-:Y:S02]  /*7350*/  F2FP.BF16.F32.PACK_AB R105, R31, R26 ;  /* 0x0000001a1f69723e */ /* 0x000fe400000010ff */
[----:B------:R-:W-:Y:S02]  /*7360*/  F2FP.BF16.F32.PACK_AB R106, R29, R28 ;  /* 0x0000001c1d6a723e */ /* 0x000fe400000010ff */
[----:B------:R-:W-:Y:S05]  /*7370*/  F2FP.BF16.F32.PACK_AB R107, R35, R30 ;  /* 0x0000001e236b723e */ /* 0x000fea00000010ff */
[----:B------:R1:W-:Y:S01]  /*7380*/  STS.128 [R88+0x30], R104 ;  /* 0x0000306858007388 */ /* 0x0003e20000000c00 */
[----:B------:R-:W-:Y:S01]  /*7390*/  @!PT LDS RZ, [RZ] ;  /* 0x00000000fffff984 */ /* 0x000fe20000000800 */
[----:B------:R-:W-:Y:S01]  /*73a0*/  @!PT LDS RZ, [RZ] ;  /* 0x00000000fffff984 */ /* 0x000fe20000000800 */
[----:B------:R-:W-:Y:S01]  /*73b0*/  @!PT LDS RZ, [RZ] ;  /* 0x00000000fffff984 */ /* 0x000fe20000000800 */
[----:B------:R-:W-:Y:S01]  /*73c0*/  @!PT LDS RZ, [RZ] ;  /* 0x00000000fffff984 */ /* 0x000fe20000000800 */
[----:B------:R3:W-:Y:S07]  /*73d0*/  MEMBAR.ALL.CTA ;  /* 0x0000000000007992 */ /* 0x0007ee0000008000 */
[----:B---3--:R-:W3:Y:S02]  /*73e0*/  FENCE.VIEW.ASYNC.S ;  /* 0x00000000000073c6 */ /* 0x008ee40000000000 */
[----:B---3--:R-:W-:Y:S06]  /*73f0*/  BAR.SYNC.DEFER_BLOCKING 0x1, 0x80 ;  /* 0x0042000000007b1d */ /* 0x008fec0000010000 */
[----:B------:R-:W-:Y:S05]  /*7400*/  @P0 BRA `(.L_x_121) ;  /* 0x0000000000280947 */ /* 0x000fea0003800000 */
[----:B------:R-:W3:Y:S01]  /*7410*/  LDCU.64 UR6, c[0x0][0x348] ;  /* 0x00006900ff0677ac */ /* 0x000ee20008000a00 */
[----:B------:R-:W-:Y:S01]  /*7420*/  UIADD3 UR4, UPT, UPT, UR44, 0x200, URZ ;  /* 0x000002002c047890 */ /* 0x000fe2000fffe0ff */
[----:B------:R-:W-:Y:S05]  /*7430*/  UMOV UR51, UR36 ;  /* 0x0000002400337c82 */ /* 0x000fea0008000000 */
[----:B------:R-:W-:Y:S04]  /*7440*/  MOV R85, UR4 ;  /* 0x0000000400557c02 */ /* 0x000fe80008000f00 */
[----:B------:R-:W-:Y:S01]  /*7450*/  R2UR UR48, R85 ;  /* 0x00000000553072ca */ /* 0x000fe200000e0000 */
[----:B---3--:R-:W-:Y:S04]  /*7460*/  UIADD3 UR4, UP0, UPT, UR6, 0x680, URZ ;  /* 0x0000068006047890 */ /* 0x008fe8000ff1e0ff */
[----:B------:R-:W-:Y:S09]  /*7470*/  UIADD3.X UR5, UPT, UPT, URZ, UR7, URZ, UP0, !UPT ;  /* 0x00000007ff057290 */ /* 0x000ff200087fe4ff */
[----:B------:R3:W-:Y:S01]  /*7480*/  UTMASTG.3D [UR48], [UR4] ;  /* 0x00000030040073b5 */ /* 0x0007e20008010000 */
[----:B------:R0:W-:Y:S01]  /*7490*/  UTMACMDFLUSH ;  /* 0x00000000000079b7 */ /* 0x0001e20000000000 */
[----:B---3--:R-:W-:Y:S04]  /*74a0*/  DEPBAR.LE SB0, 0x1 ;  /* 0x000080400000791a */ /* 0x008fe80000000000 */
.L_x_121:
[----:B------:R-:W-:Y:S05]  /*74b0*/  BSYNC.RECONVERGENT B0 ;  /* 0x0000000000007941 */ /* 0x000fea0003800200 */
.L_x_120:
[----:B------:R-:W-:Y:S01]  /*74c0*/  BAR.SYNC.DEFER_BLOCKING 0x1, 0x80 ;  /* 0x0042000000007b1d */ /* 0x000fe20000010000 */
[----:B------:R-:W-:Y:S01]  /*74d0*/  ISETP.NE.AND P1, PT, R97, RZ, PT ;  /* 0x000000ff6100720c */ /* 0x000fe20003f25270 */
[----:B------:R-:W-:Y:S01]  /*74e0*/  UISETP.NE.AND UP0, UPT, UR47, URZ, UPT ;  /* 0x000000ff2f00728c */ /* 0x000fe2000bf05270 */
[----:B------:R-:W-:Y:S11]  /*74f0*/  LEA R3, R47, UR44, 0x3 ;  /* 0x0000002c2f037c11 */ /* 0x000ff6000f8e18ff */
[----:B------:R-:W-:Y:S01]  /*7500*/  @P1 SHF.L.U32 R4, R91, 0x1f, RZ ;  /* 0x0000001f5b041819 */ /* 0x000fe200000006ff */
[----:B------:R-:W-:Y:S06]  /*7510*/  BRA.U !UP0, `(.L_x_122) ;  /* 0x0000000108247547 */ /* 0x000fec000b800000 */
[----:B------:R-:W3:Y:S01]  /*7520*/  S2R R0, SR_CgaCtaId ;  /* 0x0000000000007919 */ /* 0x000ee20000008800 */
[----:B------:R-:W-:Y:S01]  /*7530*/  IMAD.U32 R2, RZ, RZ, UR46 ;  /* 0x0000002eff027e24 */ /* 0x000fe2000f8e00ff */
[----:B------:R-:W-:Y:S04]  /*7540*/  UIADD3 UR4, UPT, UPT, UR46, 0x1, URZ ;  /* 0x000000012e047890 */ /* 0x000fe8000fffe0ff */
[----:B------:R-:W-:Y:S01]  /*7550*/  @P1 LEA R2, R2, UR44, 0x3 ;  /* 0x0000002c02021c11 */ /* 0x000fe2000f8e18ff */
[----:B------:R-:W-:Y:S04]  /*7560*/  UISETP.NE.AND UP0, UPT, UR4, 0x4, UPT ;  /* 0x000000040400788c */ /* 0x000fe8000bf05270 */
[----:B------:R-:W-:Y:S01]  /*7570*/  @P1 VIADD R5, R2, 0xa0 ;  /* 0x000000a002051836 */ /* 0x000fe20000000000 */
[----:B------:R-:W-:Y:S04]  /*7580*/  USEL UR46, UR4, URZ, UP0 ;  /* 0x000000ff042e7287 */ /* 0x000fe80008000000 */
[----:B---3--:R-:W-:Y:S04]  /*7590*/  @P1 PRMT R0, R0, 0x654, R5 ;  /* 0x0000065400001816 */ /* 0x008fe80000000005 */
[----:B------:R3:W-:Y:S04]  /*75a0*/  @P1 SYNCS.ARRIVE.TRANS64.RED.A1T0 RZ, [R0+URZ], RZ ;  /* 0x000000ff00ff19a7 */ /* 0x0007e800081004ff */
.L_x_122:
[----:B------:R-:W4:Y:S01]  /*75b0*/  @P1 SYNCS.PHASECHK.TRANS64.TRYWAIT P0, [R3+URZ+0x80], R4 ;  /* 0x00008004030015a7 */ /* 0x000f2200080011ff */
[----:B------:R-:W-:Y:S01]  /*75c0*/  BSSY B1, `(.L_x_123) ;  /* 0x0000016000017945 */ /* 0x000fe20003800000 */
[----:B----4-:R-:W-:Y:S03]  /*75d0*/  @P1 SEL R46, RZ, 0x1, !P0 ;  /* 0x00000001ff2e1807 */ /* 0x010fe60004000000 */
[----:B------:R-:W-:Y:S05]  /*75e0*/  @!P1 BRA `(.L_x_124) ;  /* 0x00000000004c9947 */ /* 0x000fea0003800000 */
[----:B------:R-:W-:Y:S01]  /*75f0*/  ISETP.NE.AND P0, PT, R46, RZ, PT ;  /* 0x000000ff2e00720c */ /* 0x000fe20003f05270 */
[----:B------:R-:W-:Y:S01]  /*7600*/  BSSY B0, `(.L_x_125) ;  /* 0x000000b000007945 */ /* 0x000fe20003800000 */
[----:B------:R-:W-:Y:S11]  /*7610*/  ISETP.NE.AND P1, PT, R60, RZ, PT ;  /* 0x000000ff3c00720c */ /* 0x000ff60003f25270 */
[----:B------:R-:W-:Y:S02]  /*7620*/  @!UPT UIADD3 URZ, UPT, UPT, URZ, URZ, URZ ;  /* 0x000000fffffff290 */ /* 0x000fe4000fffe0ff */
[C---:B------:R-:W-:Y:S01]  /*7630*/  @P1 IMAD R6, R47.reuse, 0x2000, R94 ;  /* 0x000020002f061824 */ /* 0x040fe200078e025e */
[C---:B------:R-:W-:Y:S01]  /*7640*/  @P1 LEA R4, R47.reuse, R92, 0xd ;  /* 0x0000005c2f041211 */ /* 0x040fe200078e68ff */
[C---:B------:R-:W-:Y:S02]  /*7650*/  @P1 IMAD R5, R47.reuse, 0x2000, R93 ;  /* 0x000020002f051824 */ /* 0x040fe400078e025d */
[----:B------:R-:W-:Y:S01]  /*7660*/  @P1 IMAD R2, R47, 0x2000, R88 ;  /* 0x000020002f021824 */ /* 0x000fe200078e0258 */
[----:B------:R-:W-:Y:S06]  /*7670*/  @P0 BRA `(.L_x_126) ;  /* 0x00000000000c0947 */ /* 0x000fec0003800000 */
[----:B---3--:R-:W-:Y:S04]  /*7680*/  SHF.L.U32 R0, R91, 0x1f, RZ ;  /* 0x0000001f5b007819 */ /* 0x008fe800000006ff */
[----:B------:R-:W3:Y:S02]  /*7690*/  SYNCS.PHASECHK.TRANS64.TRYWAIT P0, [R3+URZ+0x80], R0 ;  /* 0x00008000030075a7 */ /* 0x000ee400080011ff */
[----:B---3--:R-:W-:Y:S05]  /*76a0*/  @!P0 BRA `(.L_x_127) ;  /* 0x0000003400288947 */ /* 0x008fea0003800000 */
.L_x_126:
[----:B------:R-:W-:Y:S05]  /*76b0*/  BSYNC B0 ;  /* 0x0000000000007941 */ /* 0x000fea0003800000 */
.L_x_125:
[----:B------:R-:W-:Y:S02]  /*76c0*/  ISETP.NE.AND P0, PT, R60, RZ, PT ;  /* 0x000000ff3c00720c */ /* 0x000fe40003f05270 */
[----:B------:R-:W-:Y:S11]  /*76d0*/  IADD3 R47, PT, PT, R47, 0x1, RZ ;  /* 0x000000012f2f7810 */ /* 0x000ff60007ffe0ff */
[----:B------:R4:W1:Y:S04]  /*76e0*/  @P0 LDS.128 R48, [R6] ;  /* 0x0000000006300984 */ /* 0x0008680000000c00 */
[----:B------:R4:W1:Y:S04]  /*76f0*/  @P0 LDS.128 R56, [R5+0x10] ;  /* 0x0000100005380984 */ /* 0x0008680000000c00 */
[----:B------:R4:W1:Y:S04]  /*7700*/  @P0 LDS.128 R64, [R4+0x20] ;  /* 0x0000200004400984 */ /* 0x0008680000000c00 */
[----:B------:R4:W1:Y:S02]  /*7710*/  @P0 LDS.128 R72, [R2+0x30] ;  /* 0x0000300002480984 */ /* 0x0008640000000c00 */
.L_x_124:
[----:B------:R-:W-:Y:S05]  /*7720*/  BSYNC B1 ;  /* 0x0000000000017941 */ /* 0x000fea0003800000 */
.L_x_123:
[----:B---3--:R-:W-:Y:S05]  /*7730*/  VIADD R0, R39, 0x20 ;  /* 0x0000002027007836 */ /* 0x008fea0000000000 */
[----:B------:R-:W-:Y:S04]  /*7740*/  SHF.R.U32.HI R0, RZ, 0x15, R0 ;  /* 0x00000015ff007819 */ /* 0x000fe80000011600 */
[----:B------:R-:W-:Y:S11]  /*7750*/  LOP3.LUT P0, RZ, R0, 0x3, R81, 0x48, !PT ;  /* 0x0000000300ff7812 */ /* 0x000ff60007804851 */
[----:B------:R-:W-:Y:S02]  /*7760*/  @!UPT UIADD3 URZ, UPT, UPT, URZ, URZ, URZ ;  /* 0x000000fffffff290 */ /* 0x000fe4000fffe0ff */
[----:B------:R-:W-:Y:S05]  /*7770*/  @!P0 BRA `(.L_x_128) ;  /* 0x0000000000408947 */ /* 0x000fea0003800000 */
[----:B------:R-:W3:Y:S01]  /*7780*/  LDCU.64 UR8, c[0x4][0x70] ;  /* 0x01000e00ff0877ac */ /* 0x000ee20008000a00 */
[----:B------:R-:W-:Y:S01]  /*7790*/  MOV R3, 0x0 ;  /* 0x0000000000037802 */ /* 0x000fe20000000f00 */
[----:B------:R-:W-:Y:S02]  /*77a0*/  HFMA2 R12, -RZ, RZ, 0, 5.9604644775390625e-08 ;  /* 0x00000001ff0c7431 */ /* 0x000fe400000001ff */
[----:B------:R-:W-:Y:S02]  /*77b0*/  IMAD.MOV.U32 R8, RZ, RZ, 0x192 ;  /* 0x00000192ff087424 */ /* 0x000fe400078e00ff */
[----:B------:R-:W-:Y:S01]  /*77c0*/  IMAD.MOV.U32 R13, RZ, RZ, RZ ;  /* 0x000000ffff0d7224 */ /* 0x000fe200078e00ff */
[----:B------:R-:W5:Y:S01]  /*77d0*/  LDCU.64 UR6, c[0x4][0x78] ;  /* 0x01000f00ff0677ac */ /* 0x000f620008000a00 */
[----:B----4-:R-:W4:Y:S01]  /*77e0*/  LDC.64 R2, c[0x4][R3] ;  /* 0x0100000003027b82 */ /* 0x010f220000000a00 */
[----:B------:R-:W2:Y:S01]  /*77f0*/  LDCU.64 UR4, c[0x4][0x10] ;  /* 0x01000200ff0477ac */ /* 0x000ea20008000a00 */
[----:B---3--:R-:W-:Y:S01]  /*7800*/  MOV R5, UR9 ;  /* 0x0000000900057c02 */ /* 0x008fe20008000f00 */
[----:B------:R-:W-:Y:S01]  /*7810*/  IMAD.U32 R4, RZ, RZ, UR8 ;  /* 0x00000008ff047e24 */ /* 0x000fe2000f8e00ff */
[----:B-----5:R-:W-:Y:S01]  /*7820*/  MOV R7, UR7 ;  /* 0x0000000700077c02 */ /* 0x020fe20008000f00 */
[----:B------:R-:W-:Y:S01]  /*7830*/  IMAD.U32 R6, RZ, RZ, UR6 ;  /* 0x00000006ff067e24 */ /* 0x000fe2000f8e00ff */
[----:B--2---:R-:W-:Y:S01]  /*7840*/  MOV R11, UR5 ;  /* 0x00000005000b7c02 */ /* 0x004fe20008000f00 */
[----:B------:R-:W-:Y:S02]  /*7850*/  IMAD.U32 R10, RZ, RZ, UR4 ;  /* 0x00000004ff0a7e24 */ /* 0x000fe4000f8e00ff */
[----:B------:R-:W-:Y:S07]  /*7860*/  LEPC R20, `(.L_x_128) ;  /* 0x000000001014794e */ /* 0x000fee0000000000 */
[----:B-1--4-:R-:W-:Y:S05]  /*7870*/  CALL.ABS.NOINC R2 ;  /* 0x0000000002007343 */ /* 0x012fea0003c00000 */
.L_x_128:
[C---:B-1----:R-:W-:Y:S01]  /*7880*/  SHF.L.U32 R40, R48.reuse, 0x10, RZ ;  /* 0x0000001030287819 */ /* 0x042fe200000006ff */
[----:B------:R-:W-:Y:S05]  /*7890*/  WARPSYNC.ALL ;  /* 0x0000000000007948 */ /* 0x000fea0003800000 */
[----:B------:R-:W-:Y:S01]  /*78a0*/  R2UR UR4, R39 ;  /* 0x00000000270472ca */ /* 0x000fe200000e0000 */
[----:B------:R-:W1:Y:S01]  /*78b0*/  S2R R99, SR_CgaCtaId ;  /* 0x0000000000637919 */ /* 0x000e620000008800 */
[----:B------:R-:W-:Y:S01]  /*78c0*/  LOP3.LUT R43, R48, 0xffff0000, RZ, 0xc0, !PT ;  /* 0xffff0000302b7812 */ /* 0x000fe200078ec0ff */
[----:B------:R-:W-:Y:S01]  /*78d0*/  BSSY.RECONVERGENT B0, `(.L_x_129) ;  /* 0x000008e000007945 */ /* 0x000fe20003800200 */
[----:B------:R-:W-:Y:S02]  /*78e0*/  LOP3.LUT R42, R49, 0xffff0000, RZ, 0xc0, !PT ;  /* 0xffff0000312a7812 */ /* 0x000fe400078ec0ff */
[----:B------:R-:W-:Y:S02]  /*78f0*/  LOP3.LUT R44, R50, 0xffff0000, RZ, 0xc0, !PT ;  /* 0xffff0000322c7812 */ /* 0x000fe400078ec0ff */
[----:B------:R-:W-:Y:S02]  /*7900*/  SHF.L.U32 R45, R59, 0x10, RZ ;  /* 0x000000103b2d7819 */ /* 0x000fe400000006ff */
[----:B------:R-:W-:Y:S02]  /*7910*/  ISETP.NE.AND P6, PT, R97, RZ, PT ;  /* 0x000000ff6100720c */ /* 0x000fe40003fc5270 */
[----:B------:R-:W-:Y:S01]  /*7920*/  ISETP.NE.AND P0, PT, R96, RZ, PT ;  /* 0x000000ff6000720c */ /* 0x000fe20003f05270 */
[----:B----4-:R-:W3:Y:S01]  /*7930*/  LDTM.x32 R4, tmem[UR4+0x20] ;  /* 0x00002004000479ee */ /* 0x010ee200082c0000 */
[----:B------:R-:W-:Y:S02]  /*7940*/  MOV R61, UR46 ;  /* 0x0000002e003d7c02 */ /* 0x000fe40008000f00 */
[----:B------:R-:W-:Y:S07]  /*7950*/  LEA R62, R47, UR44, 0x3 ;  /* 0x0000002c2f3e7c11 */ /* 0x000fee000f8e18ff */
[----:B------:R-:W-:Y:S04]  /*7960*/  @P6 LEA R61, R61, UR44, 0x3 ;  /* 0x0000002c3d3d6c11 */ /* 0x000fe8000f8e18ff */
[----:B------:R-:W-:Y:S02]  /*7970*/  @P6 IADD3 R104, PT, PT, R61, 0xa0, RZ ;  /* 0x000000a03d686810 */ /* 0x000fe40007ffe0ff */
[----:B------:R-:W-:Y:S02]  /*7980*/  @P6 SHF.L.U32 R61, R91, 0x1f, RZ ;  /* 0x0000001f5b3d6819 */ /* 0x000fe400000006ff */
[----:B-1----:R-:W-:Y:S01]  /*7990*/  @P6 PRMT R104, R99, 0x654, R104 ;  /* 0x0000065463686816 */ /* 0x002fe20000000068 */
[C---:B---3--:R-:W-:Y:S01]  /*79a0*/  FMUL R0, R38.reuse, R4 ;  /* 0x0000000426007220 */ /* 0x048fe20000400000 */
[C---:B------:R-:W-:Y:S01]  /*79b0*/  FMUL R2, R38.reuse, R5 ;  /* 0x0000000526027220 */ /* 0x040fe20000400000 */
[C---:B------:R-:W-:Y:S01]  /*79c0*/  FMUL R3, R38.reuse, R6 ;  /* 0x0000000626037220 */ /* 0x040fe20000400000 */
[C---:B------:R-:W-:Y:S01]  /*79d0*/  FMUL R7, R38.reuse, R7 ;  /* 0x0000000726077220 */ /* 0x040fe20000400000 */
[----:B------:R-:W-:Y:S01]  /*79e0*/  FFMA R0, R41, R40, R0 ;  /* 0x0000002829007223 */ /* 0x000fe20000000000 */
[----:B------:R-:W-:Y:S01]  /*79f0*/  SHF.L.U32 R40, R49, 0x10, RZ ;  /* 0x0000001031287819 */ /* 0x000fe200000006ff */
[----:B------:R-:W-:Y:S01]  /*7a00*/  FFMA R2, R41, R43, R2 ;  /* 0x0000002b29027223 */ /* 0x000fe20000000002 */
[----:B------:R-:W-:Y:S01]  /*7a10*/  SHF.L.U32 R43, R51, 0x10, RZ ;  /* 0x00000010332b7819 */ /* 0x000fe200000006ff */
[C---:B------:R-:W-:Y:S01]  /*7a20*/  FMUL R4, R38.reuse, R8 ;  /* 0x0000000826047220 */ /* 0x040fe20000400000 */
[----:B------:R-:W-:Y:S01]  /*7a30*/  FMUL R5, R38, R9 ;  /* 0x0000000926057220 */ /* 0x000fe20000400000 */
[C---:B------:R-:W-:Y:S01]  /*7a40*/  FFMA R3, R41.reuse, R40, R3 ;  /* 0x0000002829037223 */ /* 0x040fe20000000003 */
[----:B------:R-:W-:Y:S01]  /*7a50*/  SHF.L.U32 R40, R50, 0x10, RZ ;  /* 0x0000001032287819 */ /* 0x000fe200000006ff */
[----:B------:R-:W-:Y:S01]  /*7a60*/  FFMA R7, R41, R42, R7 ;  /* 0x0000002a29077223 */ /* 0x000fe20000000007 */
[----:B------:R-:W-:Y:S01]  /*7a70*/  LOP3.LUT R42, R51, 0xffff0000, RZ, 0xc0, !PT ;  /* 0xffff0000332a7812 */ /* 0x000fe200078ec0ff */
[----:B------:R-:W-:Y:S01]  /*7a80*/  FMUL R6, R38, R10 ;  /* 0x0000000a26067220 */ /* 0x000fe20000400000 */
[----:B------:R-:W-:Y:S01]  /*7a90*/  F2FP.BF16.F32.PACK_AB R52, R2, R0 ;  /* 0x000000000234723e */ /* 0x000fe200000010ff */
        /* <DEDUP_REMOVED lines=18> */
[C---:B------:R-:W-:Y:S01]  /*7bc0*/  LOP3.LUT R42, R58.reuse, 0xffff0000, RZ, 0xc0, !PT ;  /* 0xffff00003a2a7812 */ /* 0x040fe200078ec0ff */
[----:B------:R-:W-:Y:S01]  /*7bd0*/  FFMA R10, R41, R43, R10 ;  /* 0x0000002b290a7223 */ /* 0x000fe2000000000a */
[----:B------:R-:W-:Y:S01]  /*7be0*/  SHF.L.U32 R43, R58, 0x10, RZ ;  /* 0x000000103a2b7819 */ /* 0x000fe200000006ff */
[C---:B------:R-:W-:Y:S01]  /*7bf0*/  FMUL R15, R38.reuse, R15 ;  /* 0x0000000f260f7220 */ /* 0x040fe20000400000 */
[----:B------:R-:W-:Y:S01]  /*7c00*/  F2FP.BF16.F32.PACK_AB R68, R9, R8 ;  /* 0x000000080944723e */ /* 0x000fe200000010ff */
[C---:B------:R-:W-:Y:S01]  /*7c10*/  FMUL R12, R38.reuse, R16 ;  /* 0x00000010260c7220 */ /* 0x040fe20000400000 */
[----:B------:R-:W-:Y:S01]  /*7c20*/  FMUL R13, R38, R17 ;  /* 0x00000011260d7220 */ /* 0x000fe20000400000 */
[----:B------:R-:W-:Y:S01]  /*7c30*/  FFMA R15, R41, R40, R15 ;  /* 0x00000028290f7223 */ /* 0x000fe2000000000f */
[----:B------:R-:W-:Y:S01]  /*7c40*/  LOP3.LUT R40, R59, 0xffff0000, RZ, 0xc0, !PT ;  /* 0xffff00003b287812 */ /* 0x000fe200078ec0ff */
[----:B------:R-:W-:Y:S01]  /*7c50*/  FFMA R12, R41, R43, R12 ;  /* 0x0000002b290c7223 */ /* 0x000fe2000000000c */
[----:B------:R-:W-:Y:S01]  /*7c60*/  SHF.L.U32 R43, R64, 0x10, RZ ;  /* 0x00000010402b7819 */ /* 0x000fe200000006ff */
[----:B------:R-:W-:Y:S01]  /*7c70*/  FMUL R14, R38, R18 ;  /* 0x00000012260e7220 */ /* 0x000fe20000400000 */
[----:B------:R-:W-:Y:S01]  /*7c80*/  F2FP.BF16.F32.PACK_AB R69, R15, R10 ;  /* 0x0000000a0f45723e */ /* 0x000fe200000010ff */
[----:B------:R1:W-:Y:S01]  /*7c90*/  STS.128 [R94+0x2000], R52 ;  /* 0x002000345e007388 */ /* 0x0003e20000000c00 */
[----:B------:R-:W-:Y:S01]  /*7ca0*/  FFMA R13, R41, R42, R13 ;  /* 0x0000002a290d7223 */ /* 0x000fe2000000000d */
[----:B------:R-:W-:Y:S01]  /*7cb0*/  LOP3.LUT R42, R64, 0xffff0000, RZ, 0xc0, !PT ;  /* 0xffff0000402a7812 */ /* 0x000fe200078ec0ff */
[C---:B------:R-:W-:Y:S01]  /*7cc0*/  FMUL R19, R38.reuse, R19 ;  /* 0x0000001326137220 */ /* 0x040fe20000400000 */
[C---:B------:R-:W-:Y:S01]  /*7cd0*/  FMUL R16, R38.reuse, R20 ;  /* 0x0000001426107220 */ /* 0x040fe20000400000 */
[C---:B------:R-:W-:Y:S01]  /*7ce0*/  FMUL R17, R38.reuse, R21 ;  /* 0x0000001526117220 */ /* 0x040fe20000400000 */
[----:B------:R-:W-:Y:S01]  /*7cf0*/  F2FP.BF16.F32.PACK_AB R70, R13, R12 ;  /* 0x0000000c0d46723e */ /* 0x000fe200000010ff */
[----:B------:R-:W-:Y:S01]  /*7d00*/  FFMA R14, R41, R45, R14 ;  /* 0x0000002d290e7223 */ /* 0x000fe2000000000e */
[----:B------:R-:W-:Y:S01]  /*7d10*/  SHF.L.U32 R45, R65, 0x10, RZ ;  /* 0x00000010412d7819 */ /* 0x000fe200000006ff */
[----:B------:R-:W-:Y:S01]  /*7d20*/  FFMA R19, R41, R40, R19 ;  /* 0x0000002829137223 */ /* 0x000fe20000000013 */
[----:B------:R-:W-:Y:S01]  /*7d30*/  LOP3.LUT R40, R65, 0xffff0000, RZ, 0xc0, !PT ;  /* 0xffff000041287812 */ /* 0x000fe200078ec0ff */
[----:B------:R-:W-:Y:S01]  /*7d40*/  FFMA R16, R41, R43, R16 ;  /* 0x0000002b29107223 */ /* 0x000fe20000000010 */
[----:B------:R-:W-:Y:S01]  /*7d50*/  SHF.L.U32 R43, R67, 0x10, RZ ;  /* 0x00000010432b7819 */ /* 0x000fe200000006ff */
[C---:B------:R-:W-:Y:S01]  /*7d60*/  FMUL R18, R38.reuse, R22 ;  /* 0x0000001626127220 */ /* 0x040fe20000400000 */
[----:B------:R-:W-:Y:S01]  /*7d70*/  F2FP.BF16.F32.PACK_AB R71, R19, R14 ;  /* 0x0000000e1347723e */ /* 0x000fe200000010ff */
[C---:B------:R-:W-:Y:S01]  /*7d80*/  FFMA R17, R41.reuse, R42, R17 ;  /* 0x0000002a29117223 */ /* 0x040fe20000000011 */
[----:B------:R-:W-:Y:S01]  /*7d90*/  FMUL R23, R38, R23 ;  /* 0x0000001726177220 */ /* 0x000fe20000400000 */
[----:B------:R-:W-:Y:S01]  /*7da0*/  SHF.L.U32 R42, R66, 0x10, RZ ;  /* 0x00000010422a7819 */ /* 0x000fe200000006ff */
[----:B------:R-:W-:Y:S01]  /*7db0*/  FMUL R20, R38, R24 ;  /* 0x0000001826147220 */ /* 0x000fe20000400000 */
[----:B------:R3:W-:Y:S01]  /*7dc0*/  STS.128 [R93+0x2010], R68 ;  /* 0x002010445d007388 */ /* 0x0007e20000000c00 */
[----:B------:R-:W-:Y:S01]  /*7dd0*/  FFMA R18, R41, R45, R18 ;  /* 0x0000002d29127223 */ /* 0x000fe20000000012 */
[----:B------:R-:W-:Y:S01]  /*7de0*/  SHF.L.U32 R45, R75, 0x10, RZ ;  /* 0x000000104b2d7819 */ /* 0x000fe200000006ff */
[C---:B------:R-:W-:Y:S01]  /*7df0*/  FFMA R23, R41.reuse, R40, R23 ;  /* 0x0000002829177223 */ /* 0x040fe20000000017 */
[----:B------:R-:W-:Y:S01]  /*7e00*/  LOP3.LUT R40, R66, 0xffff0000, RZ, 0xc0, !PT ;  /* 0xffff000042287812 */ /* 0x000fe200078ec0ff */
[----:B------:R-:W-:Y:S01]  /*7e10*/  FFMA R20, R41, R42, R20 ;  /* 0x0000002a29147223 */ /* 0x000fe20000000014 */
[----:B------:R-:W-:Y:S01]  /*7e20*/  LOP3.LUT R42, R67, 0xffff0000, RZ, 0xc0, !PT ;  /* 0xffff0000432a7812 */ /* 0x000fe200078ec0ff */
[C---:B------:R-:W-:Y:S01]  /*7e30*/  FMUL R21, R38.reuse, R25 ;  /* 0x0000001926157220 */ /* 0x040fe20000400000 */
[C---:B------:R-:W-:Y:S01]  /*7e40*/  FMUL R22, R38.reuse, R26 ;  /* 0x0000001a26167220 */ /* 0x040fe20000400000 */
[C---:B------:R-:W-:Y:S01]  /*7e50*/  FMUL R27, R38.reuse, R27 ;  /* 0x0000001b261b7220 */ /* 0x040fe20000400000 */
[----:B------:R-:W-:Y:S01]  /*7e60*/  FMUL R24, R38, R28 ;  /* 0x0000001c26187220 */ /* 0x000fe20000400000 */
        /* <DEDUP_REMOVED lines=8> */
[----:B------:R-:W-:Y:S01]  /*7ef0*/  FFMA R24, R41, R40, R24 ;  /* 0x0000002829187223 */ /* 0x000fe20000000018 */
[----:B------:R-:W-:Y:S01]  /*7f00*/  LOP3.LUT R40, R73, 0xffff0000, RZ, 0xc0, !PT ;  /* 0xffff000049287812 */ /* 0x000fe200078ec0ff */
[C---:B------:R-:W-:Y:S01]  /*7f10*/  FFMA R25, R41.reuse, R42, R25 ;  /* 0x0000002a29197223 */ /* 0x040fe20000000019 */
[----:B------:R-:W-:Y:S01]  /*7f20*/  FMUL R31, R38, R31 ;  /* 0x0000001f261f7220 */ /* 0x000fe20000400000 */
[C---:B------:R-:W-:Y:S01]  /*7f30*/  FFMA R26, R41.reuse, R43, R26 ;  /* 0x0000002b291a7223 */ /* 0x040fe2000000001a */
[----:B------:R-:W-:Y:S01]  /*7f40*/  SHF.L.U32 R43, R74, 0x10, RZ ;  /* 0x000000104a2b7819 */ /* 0x000fe200000006ff */
[----:B------:R-:W-:Y:S01]  /*7f50*/  FMUL R28, R38, R32 ;  /* 0x00000020261c7220 */ /* 0x000fe20000400000 */
[----:B------:R-:W-:Y:S01]  /*7f60*/  LOP3.LUT R42, R74, 0xffff0000, RZ, 0xc0, !PT ;  /* 0xffff00004a2a7812 */ /* 0x000fe200078ec0ff */
[C---:B------:R-:W-:Y:S01]  /*7f70*/  FMUL R29, R38.reuse, R33 ;  /* 0x00000021261d7220 */ /* 0x040fe20000400000 */
[C---:B------:R-:W-:Y:S01]  /*7f80*/  FMUL R30, R38.reuse, R34 ;  /* 0x00000022261e7220 */ /* 0x040fe20000400000 */
[----:B------:R-:W-:Y:S01]  /*7f90*/  FFMA R31, R41, R40, R31 ;  /* 0x00000028291f7223 */ /* 0x000fe2000000001f */
[----:B------:R-:W-:Y:S01]  /*7fa0*/  FMUL R35, R38, R35 ;  /* 0x0000002326237220 */ /* 0x000fe20000400000 */
[----:B-1----:R-:W-:Y:S01]  /*7fb0*/  F2FP.BF16.F32.PACK_AB R52, R17, R16 ;  /* 0x000000101134723e */ /* 0x002fe200000010ff */
[----:B------:R-:W-:Y:S01]  /*7fc0*/  FFMA R28, R41, R43, R28 ;  /* 0x0000002b291c7223 */ /* 0x000fe2000000001c */
[----:B------:R-:W-:Y:S01]  /*7fd0*/  F2FP.BF16.F32.PACK_AB R53, R23, R18 ;  /* 0x000000121735723e */ /* 0x000fe200000010ff */
[----:B------:R-:W-:Y:S01]  /*7fe0*/  FFMA R29, R41, R42, R29 ;  /* 0x0000002a291d7223 */ /* 0x000fe2000000001d */
[----:B------:R-:W-:Y:S01]  /*7ff0*/  F2FP.BF16.F32.PACK_AB R54, R21, R20 ;  /* 0x000000141536723e */ /* 0x000fe200000010ff */
[----:B------:R-:W-:Y:S01]  /*8000*/  FFMA R30, R41, R45, R30 ;  /* 0x0000002d291e7223 */ /* 0x000fe2000000001e */
[----:B------:R-:W-:Y:S01]  /*8010*/  F2FP.BF16.F32.PACK_AB R55, R27, R22 ;  /* 0x000000161b37723e */ /* 0x000fe200000010ff */
[----:B------:R-:W-:Y:S01]  /*8020*/  FFMA R35, R41, R44, R35 ;  /* 0x0000002c29237223 */ /* 0x000fe20000000023 */
[----:B------:R-:W-:Y:S02]  /*8030*/  F2FP.BF16.F32.PACK_AB R100, R25, R24 ;  /* 0x000000181964723e */ /* 0x000fe400000010ff */
[----:B------:R-:W-:Y:S01]  /*8040*/  F2FP.BF16.F32.PACK_AB R101, R31, R26 ;  /* 0x0000001a1f65723e */ /* 0x000fe200000010ff */
[----:B------:R3:W-:Y:S01]  /*8050*/  STS.128 [R92+0x2020], R52 ;  /* 0x002020345c007388 */ /* 0x0007e20000000c00 */
        /* <DEDUP_REMOVED lines=8> */
[----:B-1----:R-:W1:Y:S02]  /*80e0*/  FENCE.VIEW.ASYNC.S ;  /* 0x00000000000073c6 */ /* 0x002e640000000000 */
[----:B-1----:R-:W-:Y:S06]  /*80f0*/  BAR.SYNC.DEFER_BLOCKING 0x1, 0x80 ;  /* 0x0042000000007b1d */ /* 0x002fec0000010000 */
[----:B------:R-:W-:Y:S05]  /*8100*/  @P0 BRA `(.L_x_130) ;  /* 0x0000000000280947 */ /* 0x000fea0003800000 */
[----:B------:R-:W1:Y:S01]  /*8110*/  LDCU.64 UR6, c[0x0][0x348] ;  /* 0x00006900ff0677ac */ /* 0x000e620008000a00 */
[----:B------:R-:W-:Y:S02]  /*8120*/  UIADD3 UR9, UPT, UPT, UR49, 0x20, URZ ;  /* 0x0000002031097890 */ /* 0x000fe4000fffe0ff */
[----:B------:R-:W-:Y:S01]  /*8130*/  UIADD3 UR8, UPT, UPT, UR44, 0x2200, URZ ;  /* 0x000022002c087890 */ /* 0x000fe2000fffe0ff */
[----:B------:R-:W-:Y:S01]  /*8140*/  UMOV UR10, UR50 ;  /* 0x00000032000a7c82 */ /* 0x000fe20008000000 */
[----:B------:R-:W-:Y:S01]  /*8150*/  UMOV UR11, UR36 ;  /* 0x00000024000b7c82 */ /* 0x000fe20008000000 */
[----:B-1----:R-:W-:Y:S04]  /*8160*/  UIADD3 UR4, UP0, UPT, UR6, 0x680, URZ ;  /* 0x0000068006047890 */ /* 0x002fe8000ff1e0ff */
[----:B------:R-:W-:Y:S09]  /*8170*/  UIADD3.X UR5, UPT, UPT, URZ, UR7, URZ, UP0, !UPT ;  /* 0x00000007ff057290 */ /* 0x000ff200087fe4ff */
[----:B------:R1:W-:Y:S01]  /*8180*/  UTMASTG.3D [UR8], [UR4] ;  /* 0x00000008040073b5 */ /* 0x0003e20008010000 */
[----:B------:R0:W-:Y:S01]  /*8190*/  UTMACMDFLUSH ;  /* 0x00000000000079b7 */ /* 0x0001e20000000000 */
[----:B-1----:R-:W-:Y:S04]  /*81a0*/  DEPBAR.LE SB0, 0x1 ;  /* 0x000080400000791a */ /* 0x002fe80000000000 */
.L_x_130:
[----:B------:R-:W-:Y:S05]  /*81b0*/  BSYNC.RECONVERGENT B0 ;  /* 0x0000000000007941 */ /* 0x000fea0003800200 */
.L_x_129:
[----:B------:R-:W-:Y:S01]  /*81c0*/  BAR.SYNC.DEFER_BLOCKING 0x1, 0x80 ;  /* 0x0042000000007b1d */ /* 0x000fe20000010000 */
[----:B------:R-:W-:Y:S04]  /*81d0*/  UIADD3 UR4, UPT, UPT, UR46, 0x1, URZ ;  /* 0x000000012e047890 */ /* 0x000fe8000fffe0ff */
[----:B------:R-:W-:Y:S04]  /*81e0*/  UISETP.NE.AND UP0, UPT, UR4, 0x4, UPT ;  /* 0x000000040400788c */ /* 0x000fe8000bf05270 */
[----:B------:R-:W-:Y:S01]  /*81f0*/  USEL UR45, UR4, URZ, UP0 ;  /* 0x000000ff042d7287 */ /* 0x000fe20008000000 */
[----:B------:R1:W-:Y:S01]  /*8200*/  @P6 SYNCS.ARRIVE.TRANS64.RED.A1T0 RZ, [R104+URZ], RZ ;  /* 0x000000ff68ff69a7 */ /* 0x0003e200081004ff */
[----:B------:R-:W-:Y:S01]  /*8210*/  BSSY B1, `(.L_x_131) ;  /* 0x0000017000017945 */ /* 0x000fe20003800000 */
[----:B------:R-:W4:Y:S02]  /*8220*/  @P6 SYNCS.PHASECHK.TRANS64.TRYWAIT P0, [R62+URZ+0x80], R61 ;  /* 0x0000803d3e0065a7 */ /* 0x000f2400080011ff */
[----:B----4-:R-:W-:Y:S01]  /*8230*/  @P6 SEL R46, RZ, 0x1, !P0 ;  /* 0x00000001ff2e6807 */ /* 0x010fe20004000000 */
[----:B-1----:R-:W-:Y:S06]  /*8240*/  @!P6 BRA `(.L_x_132) ;  /* 0x00000000004ce947 */ /* 0x002fec0003800000 */
        /* <DEDUP_REMOVED lines=9> */
[----:B------:R-:W-:Y:S04]  /*82e0*/  SHF.L.U32 R5, R91, 0x1f, RZ ;  /* 0x0000001f5b057819 */ /* 0x000fe800000006ff */
[----:B------:R-:W1:Y:S02]  /*82f0*/  SYNCS.PHASECHK.TRANS64.TRYWAIT P0, [R62+URZ+0x80], R5 ;  /* 0x000080053e0075a7 */ /* 0x000e6400080011ff */
[----:B-1----:R-:W-:Y:S05]  /*8300*/  @!P0 BRA `(.L_x_135) ;  /* 0x0000002800248947 */ /* 0x002fea0003800000 */
.L_x_134:
[----:B------:R-:W-:Y:S05]  /*8310*/  BSYNC B0 ;  /* 0x0000000000007941 */ /* 0x000fea0003800000 */
.L_x_133:
[----:B------:R-:W-:Y:S02]  /*8320*/  ISETP.NE.AND P0, PT, R60, RZ, PT ;  /* 0x000000ff3c00720c */ /* 0x000fe40003f05270 */
[----:B------:R-:W-:Y:S11]  /*8330*/  IADD3 R47, PT, PT, R47, 0x1, RZ ;  /* 0x000000012f2f7810 */ /* 0x000ff60007ffe0ff */
[----:B------:R4:W1:Y:S04]  /*8340*/  @P0 LDS.128 R48, [R4] ;  /* 0x0000000004300984 */ /* 0x0008680000000c00 */
[----:B------:R4:W1:Y:S04]  /*8350*/  @P0 LDS.128 R56, [R3+0x10] ;  /* 0x0000100003380984 */ /* 0x0008680000000c00 */
[----:B------:R4:W1:Y:S04]  /*8360*/  @P0 LDS.128 R64, [R2+0x20] ;  /* 0x0000200002400984 */ /* 0x0008680000000c00 */
[----:B------:R4:W1:Y:S02]  /*8370*/  @P0 LDS.128 R72, [R0+0x30] ;  /* 0x0000300000480984 */ /* 0x0008640000000c00 */
.L_x_132:
[----:B------:R-:W-:Y:S05]  /*8380*/  BSYNC B1 ;  /* 0x0000000000017941 */ /* 0x000fea0003800000 */
.L_x_131:
[----:B----4-:R-:W-:Y:S05]  /*8390*/  VIADD R0, R39, 0x40 ;  /* 0x0000004027007836 */ /* 0x010fea0000000000 */
[----:B------:R-:W-:Y:S04]  /*83a0*/  SHF.R.U32.HI R0, RZ, 0x15, R0 ;  /* 0x00000015ff007819 */ /* 0x000fe80000011600 */
[----:B------:R-:W-:Y:S11]  /*83b0*/  LOP3.LUT P0, RZ, R0, 0x3, R81, 0x48, !PT ;  /* 0x0000000300ff7812 */ /* 0x000ff60007804851 */
[----:B------:R-:W-:Y:S02]  /*83c0*/  @!UPT UIADD3 URZ, UPT, UPT, URZ, URZ, URZ ;  /* 0x000000fffffff290 */ /* 0x000fe4000fffe0ff */
[----:B------:R-:W-:Y:S05]  /*83d0*/  @!P0 BRA `(.L_x_136) ;  /* 0x0000000000408947 */ /* 0x000fea0003800000 */
[----:B------:R-:W1:Y:S01]  /*83e0*/  LDCU.64 UR8, c[0x4][0x70] ;  /* 0x01000e00ff0877ac */ /* 0x000e620008000a00 */
[----:B------:R-:W-:Y:S01]  /*83f0*/  MOV R3, 0x0 ;  /* 0x0000000000037802 */ /* 0x000fe20000000f00 */
[----:B------:R-:W-:Y:S02]  /*8400*/  HFMA2 R12, -RZ, RZ, 0, 5.9604644775390625e-08 ;  /* 0x00000001ff0c7431 */ /* 0x000fe400000001ff */
[----:B------:R-:W-:Y:S02]  /*8410*/  IMAD.MOV.U32 R8, RZ, RZ, 0x192 ;  /* 0x00000192ff087424 */ /* 0x000fe400078e00ff */
[----:B------:R-:W-:Y:S01]  /*8420*/  IMAD.MOV.U32 R13, RZ, RZ, RZ ;  /* 0x000000ffff0d7224 */ /* 0x000fe200078e00ff */
[----:B------:R-:W4:Y:S01]  /*8430*/  LDCU.64 UR6, c[0x4][0x78] ;  /* 0x01000f00ff0677ac */ /* 0x000f220008000a00 */
[----:B------:R-:W2:Y:S01]  /*8440*/  LDC.64 R2, c[0x4][R3] ;  /* 0x0100000003027b82 */ /* 0x000ea20000000a00 */
[----:B------:R-:W5:Y:S01]  /*8450*/  LDCU.64 UR4, c[0x4][0x10] ;  /* 0x01000200ff0477ac */ /* 0x000f620008000a00 */
[----:B-1----:R-:W-:Y:S01]  /*8460*/  MOV R5, UR9 ;  /* 0x0000000900057c02 */ /* 0x002fe20008000f00 */
[----:B------:R-:W-:Y:S01]  /*8470*/  IMAD.U32 R4, RZ, RZ, UR8 ;  /* 0x00000008ff047e24 */ /* 0x000fe2000f8e00ff */
[----:B----4-:R-:W-:Y:S01]  /*8480*/  MOV R7, UR7 ;  /* 0x0000000700077c02 */ /* 0x010fe20008000f00 */
[----:B------:R-:W-:Y:S01]  /*8490*/  IMAD.U32 R6, RZ, RZ, UR6 ;  /* 0x00000006ff067e24 */ /* 0x000fe2000f8e00ff */
[----:B-----5:R-:W-:Y:S01]  /*84a0*/  MOV R11, UR5 ;  /* 0x00000005000b7c02 */ /* 0x020fe20008000f00 */
[----:B------:R-:W-:Y:S02]  /*84b0*/  IMAD.U32 R10, RZ, RZ, UR4 ;  /* 0x00000004ff0a7e24 */ /* 0x000fe4000f8e00ff */
[----:B------:R-:W-:Y:S07]  /*84c0*/  LEPC R20, `(.L_x_136) ;  /* 0x000000001014794e */ /* 0x000fee0000000000 */
[----:B--23--:R-:W-:Y:S05]  /*84d0*/  CALL.ABS.NOINC R2 ;  /* 0x0000000002007343 */ /* 0x00cfea0003c00000 */
.L_x_136:
[C---:B-1----:R-:W-:Y:S01]  /*84e0*/  SHF.L.U32 R40, R48.reuse, 0x10, RZ ;  /* 0x0000001030287819 */ /* 0x042fe200000006ff */
[----:B------:R-:W-:Y:S05]  /*84f0*/  WARPSYNC.ALL ;  /* 0x0000000000007948 */ /* 0x000fea0003800000 */
[----:B------:R-:W-:Y:S01]  /*8500*/  R2UR UR4, R39 ;  /* 0x00000000270472ca */ /* 0x000fe200000e0000 */
[----:B------:R-:W-:Y:S01]  /*8510*/  BSSY.RECONVERGENT B0, `(.L_x_137) ;  /* 0x000008f000007945 */ /* 0x000fe20003800200 */
[----:B------:R-:W-:Y:S02]  /*8520*/  LOP3.LUT R43, R48, 0xffff0000, RZ, 0xc0, !PT ;  /* 0xffff0000302b7812 */ /* 0x000fe400078ec0ff */
[----:B------:R-:W-:Y:S02]  /*8530*/  SHF.L.U32 R42, R49, 0x10, RZ ;  /* 0x00000010312a7819 */ /* 0x000fe400000006ff */
[C---:B------:R-:W-:Y:S02]  /*8540*/  SHF.L.U32 R45, R51.reuse, 0x10, RZ ;  /* 0x00000010332d7819 */ /* 0x040fe400000006ff */
[----:B------:R-:W-:Y:S02]  /*8550*/  LOP3.LUT R44, R51, 0xffff0000, RZ, 0xc0, !PT ;  /* 0xffff0000332c7812 */ /* 0x000fe400078ec0ff */
[----:B------:R-:W-:Y:S02]  /*8560*/  ISETP.NE.AND P6, PT, R97, RZ, PT ;  /* 0x000000ff6100720c */ /* 0x000fe40003fc5270 */
[----:B------:R-:W-:Y:S01]  /*8570*/  ISETP.NE.AND P0, PT, R96, RZ, PT ;  /* 0x000000ff6000720c */ /* 0x000fe20003f05270 */
[----:B------:R-:W1:Y:S01]  /*8580*/  LDTM.x32 R4, tmem[UR4+0x40] ;  /* 0x00004004000479ee */ /* 0x000e6200082c0000 */
[----:B------:R-:W-:Y:S09]  /*8590*/  MOV R61, UR45 ;  /* 0x0000002d003d7c02 */ /* 0x000ff20008000f00 */
[----:B------:R-:W-:Y:S02]  /*85a0*/  @P6 LEA R61, R61, UR44, 0x3 ;  /* 0x0000002c3d3d6c11 */ /* 0x000fe4000f8e18ff */
[----:B------:R-:W-:Y:S02]  /*85b0*/  @P6 SHF.L.U32 R104, R91, 0x1f, RZ ;  /* 0x0000001f5b686819 */ /* 0x000fe400000006ff */
[----:B------:R-:W-:Y:S02]  /*85c0*/  @P6 IADD3 R62, PT, PT, R61, 0xa0, RZ ;  /* 0x000000a03d3e6810 */ /* 0x000fe40007ffe0ff */
[----:B------:R-:W-:Y:S02]  /*85d0*/  LEA R61, R47, UR44, 0x3 ;  /* 0x0000002c2f3d7c11 */ /* 0x000fe4000f8e18ff */
[----:B------:R-:W-:Y:S01]  /*85e0*/  @P6 PRMT R62, R99, 0x654, R62 ;  /* 0x00000654633e6816 */ /* 0x000fe2000000003e */
[C---:B-1----:R-:W-:Y:S01]  /*85f0*/  FMUL R0, R38.reuse, R4 ;  /* 0x0000000426007220 */ /* 0x042fe20000400000 */
[C---:B------:R-:W-:Y:S01]  /*8600*/  FMUL R2, R38.reuse, R5 ;  /* 0x0000000526027220 */ /* 0x040fe20000400000 */
[C---:B------:R-:W-:Y:S01]  /*8610*/  FMUL R3, R38.reuse, R6 ;  /* 0x0000000626037220 */ /* 0x040fe20000400000 */
        /* <DEDUP_REMOVED lines=8> */
[----:B---3--:R-:W-:Y:S01]  /*86a0*/  F2FP.BF16.F32.PACK_AB R68, R2, R0 ;  /* 0x000000000244723e */ /* 0x008fe200000010ff */
[----:B------:R-:W-:Y:S01]  /*86b0*/  FMUL R5, R38, R9 ;  /* 0x0000000926057220 */ /* 0x000fe20000400000 */
[C---:B------:R-:W-:Y:S01]  /*86c0*/  FFMA R7, R41.reuse, R40, R7 ;  /* 0x0000002829077223 */ /* 0x040fe20000000007 */
[----:B------:R-:W-:Y:S01]  /*86d0*/  SHF.L.U32 R40, R56, 0x10, RZ ;  /* 0x0000001038287819 */ /* 0x000fe200000006ff */
[C---:B------:R-:W-:Y:S01]  /*86e0*/  FMUL R6, R38.reuse, R10 ;  /* 0x0000000a26067220 */ /* 0x040fe20000400000 */
[C---:B------:R-:W-:Y:S01]  /*86f0*/  FMUL R11, R38.reuse, R11 ;  /* 0x0000000b260b7220 */ /* 0x040fe20000400000 */
[----:B------:R-:W-:Y:S01]  /*8700*/  FFMA R4, R41, R43, R4 ;  /* 0x0000002b29047223 */ /* 0x000fe20000000004 */
[----:B------:R-:W-:Y:S01]  /*8710*/  SHF.L.U32 R43, R57, 0x10, RZ ;  /* 0x00000010392b7819 */ /* 0x000fe200000006ff */
[----:B------:R-:W-:Y:S01]  /*8720*/  FMUL R8, R38, R12 ;  /* 0x0000000c26087220 */ /* 0x000fe20000400000 */
[----:B------:R-:W-:Y:S01]  /*8730*/  F2FP.BF16.F32.PACK_AB R69, R7, R3 ;  /* 0x000000030745723e */ /* 0x000fe200000010ff */
[C---:B------:R-:W-:Y:S01]  /*8740*/  FFMA R5, R41.reuse, R42, R5 ;  /* 0x0000002a29057223 */ /* 0x040fe20000000005 */
[----:B------:R-:W-:Y:S01]  /*8750*/  LOP3.LUT R42, R56, 0xffff0000, RZ, 0xc0, !PT ;  /* 0xffff0000382a7812 */ /* 0x000fe200078ec0ff */
[----:B------:R-:W-:Y:S01]  /*8760*/  FFMA R6, R41, R45, R6 ;  /* 0x0000002d29067223 */ /* 0x000fe20000000006 */
[----:B------:R-:W-:Y:S01]  /*8770*/  SHF.L.U32 R45, R65, 0x10, RZ ;  /* 0x00000010412d7819 */ /* 0x000fe200000006ff */
[----:B------:R-:W-:Y:S01]  /*8780*/  FFMA R11, R41, R44, R11 ;  /* 0x0000002c290b7223 */ /* 0x000fe2000000000b */
[----:B------:R-:W-:Y:S01]  /*8790*/  F2FP.BF16.F32.PACK_AB R70, R5, R4 ;  /* 0x000000040546723e */ /* 0x000fe200000010ff */
[----:B------:R-:W-:Y:S01]  /*87a0*/  FFMA R8, R41, R40, R8 ;  /* 0x0000002829087223 */ /* 0x000fe20000000008 */
[----:B------:R-:W-:Y:S01]  /*87b0*/  LOP3.LUT R40, R57, 0xffff0000, RZ, 0xc0, !PT ;  /* 0xffff000039287812 */ /* 0x000fe200078ec0ff */
[C---:B------:R-:W-:Y:S01]  /*87c0*/  FMUL R9, R38.reuse, R13 ;  /* 0x0000000d26097220 */ /* 0x040fe20000400000 */
[----:B------:R-:W-:Y:S01]  /*87d0*/  F2FP.BF16.F32.PACK_AB R71, R11, R6 ;  /* 0x000000060b47723e */ /* 0x000fe200000010ff */
[C---:B------:R-:W-:Y:S01]  /*87e0*/  FMUL R10, R38.reuse, R14 ;  /* 0x0000000e260a7220 */ /* 0x040fe20000400000 */
[----:B------:R-:W-:Y:S01]  /*87f0*/  LOP3.LUT R44, R75, 0xffff0000, RZ, 0xc0, !PT ;  /* 0xffff00004b2c7812 */ /* 0x000fe200078ec0ff */
[----:B------:R-:W-:Y:S01]  /*8800*/  FMUL R15, R38, R15 ;  /* 0x0000000f260f7220 */ /* 0x000fe20000400000 */
        /* <DEDUP_REMOVED lines=8> */
[----:B------:R-:W-:Y:S01]  /*8890*/  FMUL R13, R38, R17 ;  /* 0x00000011260d7220 */ /* 0x000fe20000400000 */
[----:B------:R-:W-:Y:S01]  /*88a0*/  F2FP.BF16.F32.PACK_AB R53, R15, R10 ;  /* 0x0000000a0f35723e */ /* 0x000fe200000010ff */
[C---:B------:R-:W-:Y:S01]  /*88b0*/  FFMA R12, R41.reuse, R42, R12 ;  /* 0x0000002a290c7223 */ /* 0x040fe2000000000c */
[----:B------:R-:W-:Y:S01]  /*88c0*/  LOP3.LUT R42, R64, 0xffff0000, RZ, 0xc0, !PT ;  /* 0xffff0000402a7812 */ /* 0x000fe200078ec0ff */
[C---:B------:R-:W-:Y:S01]  /*88d0*/  FMUL R14, R38.reuse, R18 ;  /* 0x00000012260e7220 */ /* 0x040fe20000400000 */
[----:B------:R-:W-:Y:S01]  /*88e0*/  FFMA R13, R41, R40, R13 ;  /* 0x00000028290d7223 */ /* 0x000fe2000000000d */
[----:B------:R-:W-:Y:S01]  /*88f0*/  LOP3.LUT R40, R59, 0xffff0000, RZ, 0xc0, !PT ;  /* 0xffff00003b287812 */ /* 0x000fe200078ec0ff */
[----:B------:R1:W-:Y:S01]  /*8900*/  STS.128 [R94+0x4000], R68 ;  /* 0x004000445e007388 */ /* 0x0003e20000000c00 */
[----:B------:R-:W-:Y:S01]  /*8910*/  FMUL R19, R38, R19 ;  /* 0x0000001326137220 */ /* 0x000fe20000400000 */
[----:B------:R-:W-:Y:S01]  /*8920*/  FFMA R14, R41, R43, R14 ;  /* 0x0000002b290e7223 */ /* 0x000fe2000000000e */
[----:B------:R-:W-:Y:S01]  /*8930*/  SHF.L.U32 R43, R64, 0x10, RZ ;  /* 0x00000010402b7819 */ /* 0x000fe200000006ff */
[C---:B------:R-:W-:Y:S01]  /*8940*/  FMUL R16, R38.reuse, R20 ;  /* 0x0000001426107220 */ /* 0x040fe20000400000 */
        /* <DEDUP_REMOVED lines=18> */
[C---:B------:R-:W-:Y:S01]  /*8a70*/  FMUL R22, R38.reuse, R26 ;  /* 0x0000001a26167220 */ /* 0x040fe20000400000 */
[----:B------:R-:W-:Y:S01]  /*8a80*/  FMUL R27, R38, R27 ;  /* 0x0000001b261b7220 */ /* 0x000fe20000400000 */
[----:B------:R-:W-:Y:S01]  /*8a90*/  FFMA R20, R41, R43, R20 ;  /* 0x0000002b29147223 */ /* 0x000fe20000000014 */
[----:B------:R-:W-:Y:S01]  /*8aa0*/  SHF.L.U32 R43, R73, 0x10, RZ ;  /* 0x00000010492b7819 */ /* 0x000fe200000006ff */
[C---:B------:R-:W-:Y:S01]  /*8ab0*/  FFMA R21, R41.reuse, R40, R21 ;  /* 0x0000002829157223 */ /* 0x040fe20000000015 */
[C---:B------:R-:W-:Y:S01]  /*8ac0*/  FFMA R22, R41.reuse, R45, R22 ;  /* 0x0000002d29167223 */ /* 0x040fe20000000016 */
[C---:B------:R-:W-:Y:S01]  /*8ad0*/  FFMA R27, R41.reuse, R42, R27 ;  /* 0x0000002a291b7223 */ /* 0x040fe2000000001b */
[----:B------:R-:W-:Y:S01]  /*8ae0*/  SHF.L.U32 R40, R72, 0x10, RZ ;  /* 0x0000001048287819 */ /* 0x000fe200000006ff */
[----:B------:R-:W-:Y:S01]  /*8af0*/  FMUL R24, R38, R28 ;  /* 0x0000001c26187220 */ /* 0x000fe20000400000 */
[----:B------:R-:W-:Y:S01]  /*8b00*/  LOP3.LUT R42, R72, 0xffff0000, RZ, 0xc0, !PT ;  /* 0xffff0000482a7812 */ /* 0x000fe200078ec0ff */
[C---:B------:R-:W-:Y:S01]  /*8b10*/  FMUL R25, R38.reuse, R29 ;  /* 0x0000001d26197220 */ /* 0x040fe20000400000 */
[C---:B------:R-:W-:Y:S01]  /*8b20*/  FMUL R26, R38.reuse, R30 ;  /* 0x0000001e261a7220 */ /* 0x040fe20000400000 */
[----:B------:R-:W-:Y:S01]  /*8b30*/  FFMA R24, R41, R40, R24 ;  /* 0x0000002829187223 */ /* 0x000fe20000000018 */
[----:B------:R-:W-:Y:S01]  /*8b40*/  LOP3.LUT R40, R73, 0xffff0000, RZ, 0xc0, !PT ;  /* 0xffff000049287812 */ /* 0x000fe200078ec0ff */
[C---:B------:R-:W-:Y:S01]  /*8b50*/  FFMA R25, R41.reuse, R42, R25 ;  /* 0x0000002a29197223 */ /* 0x040fe20000000019 */
        /* <DEDUP_REMOVED lines=42> */
.L_x_138:
[----:B------:R-:W-:Y:S05]  /*8e00*/  BSYNC.RECONVERGENT B0 ;  /* 0x0000000000007941 */ /* 0x000fea0003800200 */
.L_x_137:
        /* <DEDUP_REMOVED lines=21> */
.L_x_142:
[----:B------:R-:W-:Y:S05]  /*8f60*/  BSYNC B0 ;  /* 0x0000000000007941 */ /* 0x000fea0003800000 */
.L_x_141:
[----:B------:R-:W-:Y:S11]  /*8f70*/  ISETP.NE.AND P0, PT, R60, RZ, PT ;  /* 0x000000ff3c00720c */ /* 0x000ff60003f05270 */
[----:B------:R-:W-:Y:S02]  /*8f80*/  @!UPT UIADD3 URZ, UPT, UPT, URZ, URZ, URZ ;  /* 0x000000fffffff290 */ /* 0x000fe4000fffe0ff */
[----:B------:R4:W1:Y:S04]  /*8f90*/  @P0 LDS.128 R48, [R3] ;  /* 0x0000000003300984 */ /* 0x0008680000000c00 */
[----:B------:R4:W1:Y:S04]  /*8fa0*/  @P0 LDS.128 R56, [R2+0x10] ;  /* 0x0000100002380984 */ /* 0x0008680000000c00 */
[----:B------:R4:W1:Y:S04]  /*8fb0*/  @P0 LDS.128 R64, [R0+0x20] ;  /* 0x0000200000400984 */ /* 0x0008680000000c00 */
[----:B------:R4:W1:Y:S02]  /*8fc0*/  @P0 LDS.128 R72, [R47+0x30] ;  /* 0x000030002f480984 */ /* 0x0008640000000c00 */
.L_x_140:
[----:B------:R-:W-:Y:S05]  /*8fd0*/  BSYNC B1 ;  /* 0x0000000000017941 */ /* 0x000fea0003800000 */
.L_x_139:
[----:B----4-:R-:W-:Y:S05]  /*8fe0*/  VIADD R0, R39, 0x60 ;  /* 0x0000006027007836 */ /* 0x010fea0000000000 */
[----:B------:R-:W-:Y:S04]  /*8ff0*/  SHF.R.U32.HI R0, RZ, 0x15, R0 ;  /* 0x00000015ff007819 */ /* 0x000fe80000011600 */
[----:B------:R-:W-:Y:S11]  /*9000*/  LOP3.LUT P0, RZ, R0, 0x3, R81, 0x48, !PT ;  /* 0x0000000300ff7812 */ /* 0x000ff60007804851 */
[----:B------:R-:W-:Y:S02]  /*9010*/  @!UPT UIADD3 URZ, UPT, UPT, URZ, URZ, URZ ;  /* 0x000000fffffff290 */ /* 0x000fe4000fffe0ff */
[----:B------:R-:W-:Y:S05]  /*9020*/  @!P0 BRA `(.L_x_144) ;  /* 0x0000000000408947 */ /* 0x000fea0003800000 */
[----:B------:R-:W4:Y:S01]  /*9030*/  LDCU.64 UR8, c[0x4][0x70] ;  /* 0x01000e00ff0877ac */ /* 0x000f220008000a00 */
[----:B------:R-:W-:Y:S01]  /*9040*/  MOV R3, 0x0 ;  /* 0x0000000000037802 */ /* 0x000fe20000000f00 */
[----:B------:R-:W-:Y:S02]  /*9050*/  HFMA2 R12, -RZ, RZ, 0, 5.9604644775390625e-08 ;  /* 0x00000001ff0c7431 */ /* 0x000fe400000001ff */
[----:B------:R-:W-:Y:S02]  /*9060*/  IMAD.MOV.U32 R8, RZ, RZ, 0x192 ;  /* 0x00000192ff087424 */ /* 0x000fe400078e00ff */
[----:B------:R-:W-:Y:S01]  /*9070*/  IMAD.MOV.U32 R13, RZ, RZ, RZ ;  /* 0x000000ffff0d7224 */ /* 0x000fe200078e00ff */
[----:B------:R-:W5:Y:S01]  /*9080*/  LDCU.64 UR6, c[0x4][0x78] ;  /* 0x01000f00ff0677ac */ /* 0x000f620008000a00 */
[----:B------:R-:W2:Y:S01]  /*9090*/  LDC.64 R2, c[0x4][R3] ;  /* 0x0100000003027b82 */ /* 0x000ea20000000a00 */
[----:B------:R-:W3:Y:S01]  /*90a0*/  LDCU.64 UR4, c[0x4][0x10] ;  /* 0x01000200ff0477ac */ /* 0x000ee20008000a00 */
[----:B----4-:R-:W-:Y:S01]  /*90b0*/  MOV R5, UR9 ;  /* 0x0000000900057c02 */ /* 0x010fe20008000f00 */
[----:B-1----:R-:W-:Y:S01]  /*90c0*/  IMAD.U32 R4, RZ, RZ, UR8 ;  /* 0x00000008ff047e24 */ /* 0x002fe2000f8e00ff */
[----:B-----5:R-:W-:Y:S01]  /*90d0*/  MOV R7, UR7 ;  /* 0x0000000700077c02 */ /* 0x020fe20008000f00 */
[----:B------:R-:W-:Y:S01]  /*90e0*/  IMAD.U32 R6, RZ, RZ, UR6 ;  /* 0x00000006ff067e24 */ /* 0x000fe2000f8e00ff */
[----:B---3--:R-:W-:Y:S01]  /*90f0*/  MOV R11, UR5 ;  /* 0x00000005000b7c02 */ /* 0x008fe20008000f00 */
[----:B------:R-:W-:Y:S02]  /*9100*/  IMAD.U32 R10, RZ, RZ, UR4 ;  /* 0x00000004ff0a7e24 */ /* 0x000fe4000f8e00ff */
[----:B------:R-:W-:Y:S07]  /*9110*/  LEPC R20, `(.L_x_144) ;  /* 0x000000001014794e */ /* 0x000fee0000000000 */
[----:B--2---:R-:W-:Y:S05]  /*9120*/  CALL.ABS.NOINC R2 ;  /* 0x0000000002007343 */ /* 0x004fea0003c00000 */
.L_x_144:
[----:B------:R-:W-:Y:S01]  /*9130*/  ISETP.NE.AND P0, PT, R96, RZ, PT ;  /* 0x000000ff6000720c */ /* 0x000fe20003f05270 */
[----:B------:R-:W-:Y:S05]  /*9140*/  WARPSYNC.ALL ;  /* 0x0000000000007948 */ /* 0x000fea0003800000 */
[----:B------:R-:W-:Y:S01]  /*9150*/  R2UR UR4, R39 ;  /* 0x00000000270472ca */ /* 0x000fe200000e0000 */
[----:B------:R-:W-:Y:S01]  /*9160*/  BSSY.RECONVERGENT B0, `(.L_x_145) ;  /* 0x000008c000007945 */ /* 0x000fe20003800200 */
[C---:B-1----:R-:W-:Y:S02]  /*9170*/  SHF.L.U32 R40, R48.reuse, 0x10, RZ ;  /* 0x0000001030287819 */ /* 0x042fe400000006ff */
[----:B------:R-:W-:Y:S02]  /*9180*/  LOP3.LUT R42, R48, 0xffff0000, RZ, 0xc0, !PT ;  /* 0xffff0000302a7812 */ /* 0x000fe400078ec0ff */
[C---:B------:R-:W-:Y:S02]  /*9190*/  SHF.L.U32 R43, R49.reuse, 0x10, RZ ;  /* 0x00000010312b7819 */ /* 0x040fe400000006ff */
[----:B------:R-:W-:Y:S02]  /*91a0*/  LOP3.LUT R44, R49, 0xffff0000, RZ, 0xc0, !PT ;  /* 0xffff0000312c7812 */ /* 0x000fe400078ec0ff */
[C---:B------:R-:W-:Y:S02]  /*91b0*/  SHF.L.U32 R45, R50.reuse, 0x10, RZ ;  /* 0x00000010322d7819 */ /* 0x040fe400000006ff */
[----:B------:R-:W-:Y:S01]  /*91c0*/  LOP3.LUT R46, R50, 0xffff0000, RZ, 0xc0, !PT ;  /* 0xffff0000322e7812 */ /* 0x000fe200078ec0ff */
[----:B------:R-:W1:Y:S01]  /*91d0*/  LDTM.x32 R4, tmem[UR4+0x60] ;  /* 0x00006004000479ee */ /* 0x000e6200082c0000 */
[C---:B------:R-:W-:Y:S01]  /*91e0*/  SHF.L.U32 R47, R51.reuse, 0x10, RZ ;  /* 0x00000010332f7819 */ /* 0x040fe200000006ff */
[----:B------:R-:W-:Y:S01]  /*91f0*/  NOP ;  /* 0x0000000000007918 */ /* 0x000fe20000000000 */
[----:B------:R-:W-:Y:S02]  /*9200*/  LOP3.LUT R48, R51, 0xffff0000, RZ, 0xc0, !PT ;  /* 0xffff000033307812 */ /* 0x000fe400078ec0ff */
[C---:B------:R-:W-:Y:S02]  /*9210*/  SHF.L.U32 R49, R56.reuse, 0x10, RZ ;  /* 0x0000001038317819 */ /* 0x040fe400000006ff */
[----:B------:R-:W-:Y:S02]  /*9220*/  LOP3.LUT R51, R56, 0xffff0000, RZ, 0xc0, !PT ;  /* 0xffff000038337812 */ /* 0x000fe400078ec0ff */
[C---:B------:R-:W-:Y:S02]  /*9230*/  SHF.L.U32 R50, R57.reuse, 0x10, RZ ;  /* 0x0000001039327819 */ /* 0x040fe400000006ff */
[----:B---3--:R-:W-:Y:S02]  /*9240*/  LOP3.LUT R52, R57, 0xffff0000, RZ, 0xc0, !PT ;  /* 0xffff000039347812 */ /* 0x008fe400078ec0ff */
[C---:B------:R-:W-:Y:S02]  /*9250*/  SHF.L.U32 R53, R58.reuse, 0x10, RZ ;  /* 0x000000103a357819 */ /* 0x040fe400000006ff */
[----:B------:R-:W-:Y:S02]  /*9260*/  LOP3.LUT R54, R58, 0xffff0000, RZ, 0xc0, !PT ;  /* 0xffff00003a367812 */ /* 0x000fe400078ec0ff */
[C---:B------:R-:W-:Y:S02]  /*9270*/  SHF.L.U32 R55, R59.reuse, 0x10, RZ ;  /* 0x000000103b377819 */ /* 0x040fe400000006ff */
[----:B------:R-:W-:Y:S02]  /*9280*/  IADD3 R98, PT, PT, R98, 0x110, RZ ;  /* 0x0000011062627810 */ /* 0x000fe40007ffe0ff */
[----:B------:R-:W-:Y:S02]  /*9290*/  LOP3.LUT R56, R59, 0xffff0000, RZ, 0xc0, !PT ;  /* 0xffff00003b387812 */ /* 0x000fe400078ec0ff */
[----:B------:R-:W-:Y:S01]  /*92a0*/  SHF.L.U32 R57, R64, 0x10, RZ ;  /* 0x0000001040397819 */ /* 0x000fe200000006ff */
[----:B-1----:R-:W-:Y:S01]  /*92b0*/  FMUL R4, R38, R4 ;  /* 0x0000000426047220 */ /* 0x002fe20000400000 */
[----:B------:R-:W-:Y:S01]  /*92c0*/  LOP3.LUT R58, R64, 0xffff0000, RZ, 0xc0, !PT ;  /* 0xffff0000403a7812 */ /* 0x000fe200078ec0ff */
[----:B------:R-:W-:Y:S01]  /*92d0*/  FMUL R5, R38, R5 ;  /* 0x0000000526057220 */ /* 0x000fe20000400000 */
[----:B------:R-:W-:Y:S01]  /*92e0*/  LOP3.LUT R98, R98, 0xfefffff8, RZ, 0xc0, !PT ;  /* 0xfefffff862627812 */ /* 0x000fe200078ec0ff */
[C---:B------:R-:W-:Y:S01]  /*92f0*/  FFMA R4, R41.reuse, R40, R4 ;  /* 0x0000002829047223 */ /* 0x040fe20000000004 */
[C---:B------:R-:W-:Y:S01]  /*9300*/  FMUL R6, R38.reuse, R6 ;  /* 0x0000000626067220 */ /* 0x040fe20000400000 */
[----:B------:R-:W-:Y:S01]  /*9310*/  FFMA R5, R41, R42, R5 ;  /* 0x0000002a29057223 */ /* 0x000fe20000000005 */
[----:B------:R-:W-:Y:S01]  /*9320*/  SHF.L.U32 R59, R65, 0x10, RZ ;  /* 0x00000010413b7819 */ /* 0x000fe200000006ff */
[----:B------:R1:W-:Y:S01]  /*9330*/  SYNCS.ARRIVE.TRANS64.RED.A1T0 RZ, [R98+URZ], RZ ;  /* 0x000000ff62ff79a7 */ /* 0x0003e200081004ff */
[----:B------:R-:W-:Y:S01]  /*9340*/  FFMA R6, R41, R43, R6 ;  /* 0x0000002b29067223 */ /* 0x000fe20000000006 */
[C---:B------:R-:W-:Y:S01]  /*9350*/  FMUL R7, R38.reuse, R7 ;  /* 0x0000000726077220 */ /* 0x040fe20000400000 */
[----:B------:R-:W-:Y:S01]  /*9360*/  F2FP.BF16.F32.PACK_AB R100, R5, R4 ;  /* 0x000000040564723e */ /* 0x000fe200000010ff */
[C---:B------:R-:W-:Y:S01]  /*9370*/  FMUL R8, R38.reuse, R8 ;  /* 0x0000000826087220 */ /* 0x040fe20000400000 */
[----:B------:R-:W-:Y:S01]  /*9380*/  FMUL R9, R38, R9 ;  /* 0x0000000926097220 */ /* 0x000fe20000400000 */
[----:B------:R-:W-:Y:S01]  /*9390*/  LOP3.LUT R60, R65, 0xffff0000, RZ, 0xc0, !PT ;  /* 0xffff0000413c7812 */ /* 0x000fe200078ec0ff */
[C---:B------:R-:W-:Y:S01]  /*93a0*/  FFMA R7, R41.reuse, R44, R7 ;  /* 0x0000002c29077223 */ /* 0x040fe20000000007 */
[C---:B------:R-:W-:Y:S01]  /*93b0*/  FFMA R8, R41.reuse, R45, R8 ;  /* 0x0000002d29087223 */ /* 0x040fe20000000008 */
[----:B------:R-:W-:Y:S01]  /*93c0*/  SHF.L.U32 R61, R66, 0x10, RZ ;  /* 0x00000010423d7819 */ /* 0x000fe200000006ff */
[----:B------:R-:W-:Y:S01]  /*93d0*/  FFMA R9, R41, R46, R9 ;  /* 0x0000002e29097223 */ /* 0x000fe20000000009 */
[C---:B------:R-:W-:Y:S01]  /*93e0*/  FMUL R10, R38.reuse, R10 ;  /* 0x0000000a260a7220 */ /* 0x040fe20000400000 */
[----:B------:R-:W-:Y:S01]  /*93f0*/  F2FP.BF16.F32.PACK_AB R101, R7, R6 ;  /* 0x000000060765723e */ /* 0x000fe200000010ff */
[C---:B------:R-:W-:Y:S01]  /*9400*/  FMUL R11, R38.reuse, R11 ;  /* 0x0000000b260b7220 */ /* 0x040fe20000400000 */
[----:B------:R-:W-:Y:S01]  /*9410*/  FMUL R0, R38, R12 ;  /* 0x0000000c26007220 */ /* 0x000fe20000400000 */
[----:B------:R-:W-:Y:S01]  /*9420*/  F2FP.BF16.F32.PACK_AB R102, R9, R8 ;  /* 0x000000080966723e */ /* 0x000fe200000010ff */
[C---:B------:R-:W-:Y:S01]  /*9430*/  FFMA R10, R41.reuse, R47, R10 ;  /* 0x0000002f290a7223 */ /* 0x040fe2000000000a */
[C---:B------:R-:W-:Y:S01]  /*9440*/  FFMA R11, R41.reuse, R48, R11 ;  /* 0x00000030290b7223 */ /* 0x040fe2000000000b */
[----:B------:R-:W-:Y:S01]  /*9450*/  LOP3.LUT R62, R66, 0xffff0000, RZ, 0xc0, !PT ;  /* 0xffff0000423e7812 */ /* 0x000fe200078ec0ff */
[----:B------:R-:W-:Y:S01]  /*9460*/  FFMA R0, R41, R49, R0 ;  /* 0x0000003129007223 */ /* 0x000fe20000000000 */
[C---:B------:R-:W-:Y:S01]  /*9470*/  FMUL R2, R38.reuse, R13 ;  /* 0x0000000d26027220 */ /* 0x040fe20000400000 */
[----:B------:R-:W-:Y:S01]  /*9480*/  SHF.L.U32 R63, R67, 0x10, RZ ;  /* 0x00000010433f7819 */ /* 0x000fe200000006ff */
[C---:B------:R-:W-:Y:S01]  /*9490*/  FMUL R3, R38.reuse, R14 ;  /* 0x0000000e26037220 */ /* 0x040fe20000400000 */
[----:B------:R-:W-:Y:S01]  /*94a0*/  F2FP.BF16.F32.PACK_AB R103, R11, R10 ;  /* 0x0000000a0b67723e */ /* 0x000fe200000010ff */
[----:B------:R-:W-:Y:S01]  /*94b0*/  FFMA R2, R41, R51, R2 ;  /* 0x0000003329027223 */ /* 0x000fe20000000002 */
[C---:B------:R-:W-:Y:S01]  /*94c0*/  FMUL R15, R38.reuse, R15 ;  /* 0x0000000f260f7220 */ /* 0x040fe20000400000 */
[C---:B------:R-:W-:Y:S01]  /*94d0*/  FMUL R12, R38.reuse, R16 ;  /* 0x00000010260c7220 */ /* 0x040fe20000400000 */
[----:B------:R-:W-:Y:S01]  /*94e0*/  FMUL R13, R38, R17 ;  /* 0x00000011260d7220 */ /* 0x000fe20000400000 */
[----:B------:R1:W-:Y:S01]  /*94f0*/  STS.128 [R94+0x6000], R100 ;  /* 0x006000645e007388 */ /* 0x0003e20000000c00 */
[----:B------:R-:W-:Y:S01]  /*9500*/  LOP3.LUT R64, R67, 0xffff0000, RZ, 0xc0, !PT ;  /* 0xffff000043407812 */ /* 0x000fe200078ec0ff */
[C---:B------:R-:W-:Y:S01]  /*9510*/  FFMA R3, R41.reuse, R50, R3 ;  /* 0x0000003229037223 */ /* 0x040fe20000000003 */
[----:B------:R-:W-:Y:S01]  /*9520*/  SHF.L.U32 R65, R72, 0x10, RZ ;  /* 0x0000001048417819 */ /* 0x000fe200000006ff */
[C---:B------:R-:W-:Y:S01]  /*9530*/  FFMA R15, R41.reuse, R52, R15 ;  /* 0x00000034290f7223 */ /* 0x040fe2000000000f */
[----:B------:R-:W-:Y:S01]  /*9540*/  F2FP.BF16.F32.PACK_AB R104, R2, R0 ;  /* 0x000000000268723e */ /* 0x000fe200000010ff */
[C---:B------:R-:W-:Y:S01]  /*9550*/  FFMA R12, R41.reuse, R53, R12 ;  /* 0x00000035290c7223 */ /* 0x040fe2000000000c */
[C---:B------:R-:W-:Y:S01]  /*9560*/  FFMA R13, R41.reuse, R54, R13 ;  /* 0x00000036290d7223 */ /* 0x040fe2000000000d */
[C---:B------:R-:W-:Y:S01]  /*9570*/  FMUL R14, R38.reuse, R18 ;  /* 0x00000012260e7220 */ /* 0x040fe20000400000 */
[C---:B------:R-:W-:Y:S01]  /*9580*/  FMUL R19, R38.reuse, R19 ;  /* 0x0000001326137220 */ /* 0x040fe20000400000 */
[C---:B------:R-:W-:Y:S01]  /*9590*/  FMUL R16, R38.reuse, R20 ;  /* 0x0000001426107220 */ /* 0x040fe20000400000 */
[C---:B------:R-:W-:Y:S01]  /*95a0*/  FMUL R17, R38.reuse, R21 ;  /* 0x0000001526117220 */ /* 0x040fe20000400000 */
[C---:B------:R-:W-:Y:S01]  /*95b0*/  FFMA R14, R41.reuse, R55, R14 ;  /* 0x00000037290e7223 */ /* 0x040fe2000000000e */
        /* <DEDUP_REMOVED lines=9> */
[----:B------:R-:W-:Y:S01]  /*9650*/  FFMA R23, R41, R60, R23 ;  /* 0x0000003c29177223 */ /* 0x000fe20000000017 */
[C---:B------:R-:W-:Y:S01]  /*9660*/  FMUL R27, R38.reuse, R27 ;  /* 0x0000001b261b7220 */ /* 0x040fe20000400000 */
[----:B------:R-:W-:Y:S01]  /*9670*/  F2FP.BF16.F32.PACK_AB R105, R15, R3 ;  /* 0x000000030f69723e */ /* 0x000fe200000010ff */
[----:B------:R-:W-:Y:S01]  /*9680*/  FFMA R20, R41, R61, R20 ;  /* 0x0000003d29147223 */ /* 0x000fe20000000014 */
[----:B------:R-:W-:Y:S01]  /*9690*/  F2FP.BF16.F32.PACK_AB R106, R13, R12 ;  /* 0x0000000c0d6a723e */ /* 0x000fe200000010ff */
[----:B------:R-:W-:Y:S01]  /*96a0*/  FMUL R24, R38, R28 ;  /* 0x0000001c26187220 */ /* 0x000fe20000400000 */
[----:B------:R-:W-:Y:S01]  /*96b0*/  F2FP.BF16.F32.PACK_AB R107, R19, R14 ;  /* 0x0000000e136b723e */ /* 0x000fe200000010ff */
[----:B------:R-:W-:Y:S01]  /*96c0*/  FFMA R21, R41, R62, R21 ;  /* 0x0000003e29157223 */ /* 0x000fe20000000015 */
[----:B------:R-:W-:Y:S01]  /*96d0*/  LOP3.LUT R66, R72, 0xffff0000, RZ, 0xc0, !PT ;  /* 0xffff000048427812 */ /* 0x000fe200078ec0ff */
[C---:B------:R-:W-:Y:S01]  /*96e0*/  FMUL R25, R38.reuse, R29 ;  /* 0x0000001d26197220 */ /* 0x040fe20000400000 */
[----:B------:R-:W-:Y:S01]  /*96f0*/  SHF.L.U32 R67, R73, 0x10, RZ ;  /* 0x0000001049437819 */ /* 0x000fe200000006ff */
[----:B------:R1:W-:Y:S01]  /*9700*/  STS.128 [R93+0x6010], R104 ;  /* 0x006010685d007388 */ /* 0x0003e20000000c00 */
[----:B------:R-:W-:Y:S01]  /*9710*/  FFMA R22, R41, R63, R22 ;  /* 0x0000003f29167223 */ /* 0x000fe20000000016 */
[----:B------:R-:W-:Y:S01]  /*9720*/  LOP3.LUT R68, R73, 0xffff0000, RZ, 0xc0, !PT ;  /* 0xffff000049447812 */ /* 0x000fe200078ec0ff */
[----:B------:R-:W-:Y:S01]  /*9730*/  FMUL R26, R38, R30 ;  /* 0x0000001e261a7220 */ /* 0x000fe20000400000 */
[C---:B------:R-:W-:Y:S01]  /*9740*/  FFMA R27, R41.reuse, R64, R27 ;  /* 0x00000040291b7223 */ /* 0x040fe2000000001b */
[----:B------:R-:W-:Y:S01]  /*9750*/  SHF.L.U32 R69, R74, 0x10, RZ ;  /* 0x000000104a457819 */ /* 0x000fe200000006ff */
[----:B------:R-:W-:Y:S01]  /*9760*/  FMUL R31, R38, R31 ;  /* 0x0000001f261f7220 */ /* 0x000fe20000400000 */
[C---:B------:R-:W-:Y:S01]  /*9770*/  FFMA R24, R41.reuse, R65, R24 ;  /* 0x0000004129187223 */ /* 0x040fe20000000018 */
[----:B------:R-:W-:Y:S01]  /*9780*/  LOP3.LUT R70, R74, 0xffff0000, RZ, 0xc0, !PT ;  /* 0xffff00004a467812 */ /* 0x000fe200078ec0ff */
[C---:B------:R-:W-:Y:S01]  /*9790*/  FMUL R28, R38.reuse, R32 ;  /* 0x00000020261c7220 */ /* 0x040fe20000400000 */
[----:B------:R-:W-:Y:S01]  /*97a0*/  FFMA R25, R41, R66, R25 ;  /* 0x0000004229197223 */ /* 0x000fe20000000019 */
[----:B------:R-:W-:Y:S01]  /*97b0*/  SHF.L.U32 R71, R75, 0x10, RZ ;  /* 0x000000104b477819 */ /* 0x000fe200000006ff */
[C---:B------:R-:W-:Y:S01]  /*97c0*/  FMUL R29, R38.reuse, R33 ;  /* 0x00000021261d7220 */ /* 0x040fe20000400000 */
[----:B------:R-:W-:Y:S01]  /*97d0*/  FFMA R26, R41, R67, R26 ;  /* 0x00000043291a7223 */ /* 0x000fe2000000001a */
[----:B------:R-:W-:Y:S01]  /*97e0*/  LOP3.LUT R72, R75, 0xffff0000, RZ, 0xc0, !PT ;  /* 0xffff00004b487812 */ /* 0x000fe200078ec0ff */
        /* <DEDUP_REMOVED lines=26> */
[----:B------:R-:W-:Y:S02]  /*9990*/  UIADD3 UR9, UPT, UPT, UR49, 0x60, URZ ;  /* 0x0000006031097890 */ /* 0x000fe4000fffe0ff */
[----:B------:R-:W-:Y:S01]  /*99a0*/  UIADD3 UR8, UPT, UPT, UR44, 0x6200, URZ ;  /* 0x000062002c087890 */ /* 0x000fe2000fffe0ff */
[----:B------:R-:W-:Y:S01]  /*99b0*/  UMOV UR10, UR50 ;  /* 0x00000032000a7c82 */ /* 0x000fe20008000000 */
[----:B------:R-:W-:Y:S01]  /*99c0*/  UMOV UR11, UR36 ;  /* 0x00000024000b7c82 */ /* 0x000fe20008000000 */
[----:B---3--:R-:W-:Y:S04]  /*99d0*/  UIADD3 UR4, UP0, UPT, UR6, 0x680, URZ ;  /* 0x0000068006047890 */ /* 0x008fe8000ff1e0ff */
[----:B------:R-:W-:Y:S09]  /*99e0*/  UIADD3.X UR5, UPT, UPT, URZ, UR7, URZ, UP0, !UPT ;  /* 0x00000007ff057290 */ /* 0x000ff200087fe4ff */
[----:B------:R3:W-:Y:S01]  /*99f0*/  UTMASTG.3D [UR8], [UR4] ;  /* 0x00000008040073b5 */ /* 0x0007e20008010000 */
[----:B------:R0:W-:Y:S01]  /*9a00*/  UTMACMDFLUSH ;  /* 0x00000000000079b7 */ /* 0x0001e20000000000 */
[----:B---3--:R-:W-:Y:S04]  /*9a10*/  DEPBAR.LE SB0, 0x1 ;  /* 0x000080400000791a */ /* 0x008fe80000000000 */
.L_x_146:
[----:B------:R-:W-:Y:S05]  /*9a20*/  BSYNC.RECONVERGENT B0 ;  /* 0x0000000000007941 */ /* 0x000fea0003800200 */
.L_x_145:
[----:B------:R-:W-:Y:S01]  /*9a30*/  BAR.SYNC.DEFER_BLOCKING 0x1, 0x80 ;  /* 0x0042000000007b1d */ /* 0x000fe20000010000 */
[----:B------:R-:W-:Y:S01]  /*9a40*/  UISETP.NE.AND UP0, UPT, UR47, -0x4, UPT ;  /* 0xfffffffc2f00788c */ /* 0x000fe2000bf05270 */
[----:B------:R-:W-:Y:S08]  /*9a50*/  IADD3 R0, PT, PT, R36, 0x1, RZ ;  /* 0x0000000124007810 */ /* 0x000ff00007ffe0ff */
[----:B------:R-:W-:Y:S05]  /*9a60*/  BRA.U !UP0, `(.L_x_147) ;  /* 0x0000000108247547 */ /* 0x000fea000b800000 */
[----:B------:R-:W-:Y:S01]  /*9a70*/  ISETP.NE.AND P0, PT, R97, RZ, PT ;  /* 0x000000ff6100720c */ /* 0x000fe20003f05270 */
[----:B------:R-:W-:Y:S01]  /*9a80*/  IMAD.U32 R2, RZ, RZ, UR46 ;  /* 0x0000002eff027e24 */ /* 0x000fe2000f8e00ff */
[----:B------:R-:W-:Y:S04]  /*9a90*/  UIADD3 UR4, UPT, UPT, UR46, 0x1, URZ ;  /* 0x000000012e047890 */ /* 0x000fe8000fffe0ff */
[----:B------:R-:W-:Y:S04]  /*9aa0*/  UISETP.NE.AND UP0, UPT, UR4, 0x4, UPT ;  /* 0x000000040400788c */ /* 0x000fe8000bf05270 */
[----:B------:R-:W-:Y:S03]  /*9ab0*/  USEL UR46, UR4, URZ, UP0 ;  /* 0x000000ff042e7287 */ /* 0x000fe60008000000 */
[----:B------:R-:W-:Y:S05]  /*9ac0*/  @P0 LEA R2, R2, UR44, 0x3 ;  /* 0x0000002c02020c11 */ /* 0x000fea000f8e18ff */
[----:B------:R-:W-:Y:S05]  /*9ad0*/  @P0 VIADD R2, R2, 0xa0 ;  /* 0x000000a002020836 */ /* 0x000fea0000000000 */
[----:B------:R-:W-:Y:S04]  /*9ae0*/  @P0 PRMT R2, R99, 0x654, R2 ;  /* 0x0000065463020816 */ /* 0x000fe80000000002 */
[----:B------:R3:W-:Y:S03]  /*9af0*/  @P0 SYNCS.ARRIVE.TRANS64.RED.A1T0 RZ, [R2+URZ], RZ ;  /* 0x000000ff02ff09a7 */ /* 0x0007e600081004ff */
.L_x_147:
[----:B------:R-:W-:Y:S01]  /*9b00*/  R2UR UR5, R82 ;  /* 0x00000000520572ca */ /* 0x000fe200000e0000 */
[----:B------:R-:W-:Y:S01]  /*9b10*/  UISETP.NE.AND UP0, UPT, UR61, URZ, UPT ;  /* 0x000000ff3d00728c */ /* 0x000fe2000bf05270 */
[----:B------:R-:W-:Y:S01]  /*9b20*/  R2UR UR4, R83 ;  /* 0x00000000530472ca */ /* 0x000fe200000e0000 */
[----:B------:R-:W-:Y:S01]  /*9b30*/  UIADD3 UR47, UPT, UPT, UR47, 0x4, URZ ;  /* 0x000000042f2f7890 */ /* 0x000fe2000fffe0ff */
[----:B------:R-:W-:Y:S01]  /*9b40*/  ISETP.NE.AND P0, PT, R87, 0x2, PT ;  /* 0x000000025700780c */ /* 0x000fe20003f05270 */
[----:B------:R-:W-:Y:S01]  /*9b50*/  UMOV UR36, UR60 ;  /* 0x0000003c00247c82 */ /* 0x000fe20008000000 */
[----:B------:R-:W-:Y:S02]  /*9b60*/  ISETP.NE.AND P1, PT, R0, 0x4, PT ;  /* 0x000000040000780c */ /* 0x000fe40003f25270 */
[----:B---3--:R-:W-:Y:S02]  /*9b70*/  SEL R2, RZ, 0x1, P0 ;  /* 0x00000001ff027807 */ /* 0x008fe40000000000 */
[----:B------:R-:W-:Y:S02]  /*9b80*/  SEL R3, RZ, 0x1, P1 ;  /* 0x00000001ff037807 */ /* 0x000fe40000800000 */
[----:B------:R-:W-:Y:S01]  /*9b90*/  LOP3.LUT R89, R89, R2, RZ, 0x3c, !PT ;  /* 0x0000000259597212 */ /* 0x000fe200078e3cff */
[----:B------:R-:W-:Y:S01]  /*9ba0*/  UIADD3 UR20, UPT, UPT, UR37, UR5, URZ ;  /* 0x0000000525147290 */ /* 0x000fe2000fffe0ff */
[----:B------:R-:W-:Y:S01]  /*9bb0*/  LOP3.LUT R90, R90, R3, RZ, 0x3c, !PT ;  /* 0x000000035a5a7212 */ /* 0x000fe200078e3cff */
[----:B------:R-:W-:Y:S01]  /*9bc0*/  UIADD3 UR16, UPT, UPT, UR38, UR4, URZ ;  /* 0x0000000426107290 */ /* 0x000fe2000fffe0ff */
[----:B------:R-:W-:Y:S02]  /*9bd0*/  SEL R87, R87, RZ, P0 ;  /* 0x000000ff57577207 */ /* 0x000fe40000000000 */
[----:B------:R-:W-:Y:S01]  /*9be0*/  SEL R36, R0, RZ, P1 ;  /* 0x000000ff00247207 */ /* 0x000fe20000800000 */
[----:B------:R-:W-:Y:S08]  /*9bf0*/  BRA.U UP0, `(.L_x_148) ;  /* 0xffffffbd00f07547 */ /* 0x000ff0000b83ffff */
[----:B------:R-:W-:-:S13]  /*9c00*/  R2UR UR4, R84 ;  /* 0x00000000540472ca */ /* 0x000fda00000e0000 */
[----:B------:R-:W-:-:S09]  /*9c10*/  UISETP.NE.AND UP0, UPT, UR4, URZ, UPT ;  /* 0x000000ff0400728c */ /* 0x000fd2000bf05270 */
[----:B------:R-:W-:Y:S05]  /*9c20*/  BRA.U !UP0, `(.L_x_149) ;  /* 0x0000000108487547 */ /* 0x000fea000b800000 */
[----:B------:R-:W3:Y:S02]  /*9c30*/  LDCU.64 UR4, c[0x0][0x890] ;  /* 0x00011200ff0477ac */ /* 0x000ee40008000a00 */
[----:B---3--:R-:W-:-:S04]  /*9c40*/  UISETP.NE.U32.AND UP0, UPT, UR4, URZ, UPT ;  /* 0x000000ff0400728c */ /* 0x008fc8000bf05070 */
[----:B------:R-:W-:-:S09]  /*9c50*/  UISETP.NE.AND.EX UP0, UPT, UR5, URZ, UPT, UP0 ;  /* 0x000000ff0500728c */ /* 0x000fd2000bf05300 */
[----:B------:R-:W-:Y:S05]  /*9c60*/  BRA.U UP0, `(.L_x_150) ;  /* 0x00000001000c7547 */ /* 0x000fea000b800000 */
[----:B------:R-:W-:-:S13]  /*9c70*/  FSETP.NEU.AND P0, PT, R41, RZ, PT ;  /* 0x000000ff2900720b */ /* 0x000fda0003f0d000 */
[----:B------:R-:W-:Y:S05]  /*9c80*/  @!P0 EXIT ;  /* 0x000000000000894d */ /* 0x000fea0003800000 */
[----:B------:R-:W-:Y:S05]  /*9c90*/  BRA `(.L_x_149) ;  /* 0x00000000002c7947 */ /* 0x000fea0003800000 */
.L_x_150:
[----:B------:R-:W-:Y:S01]  /*9ca0*/  ISETP.NE.AND P0, PT, R86, RZ, PT ;  /* 0x000000ff5600720c */ /* 0x000fe20003f05270 */
[----:B------:R-:W-:-:S12]  /*9cb0*/  BSSY.RECONVERGENT B0, `(.L_x_149) ;  /* 0x0000009000007945 */ /* 0x000fd80003800200 */
[----:B------:R-:W-:Y:S05]  /*9cc0*/  @P0 BRA `(.L_x_151) ;  /* 0x0000000000140947 */ /* 0x000fea0003800000 */
[----:B------:R-:W3:Y:S02]  /*9cd0*/  LDCU.64 UR4, c[0x0][0x888] ;  /* 0x00011100ff0477ac */ /* 0x000ee40008000a00 */
[----:B---3--:R-:W-:-:S04]  /*9ce0*/  ISETP.NE.U32.AND P0, PT, RZ, UR4, PT ;  /* 0x00000004ff007c0c */ /* 0x008fc8000bf05070 */
[----:B------:R-:W-:-:S13]  /*9cf0*/  ISETP.NE.AND.EX P0, PT, RZ, UR5, PT, P0 ;  /* 0x00000005ff007c0c */ /* 0x000fda000bf05300 */
[----:B------:R-:W-:Y:S05]  /*9d00*/  @!P0 EXIT ;  /* 0x000000000000894d */ /* 0x000fea0003800000 */
[----:B------:R-:W-:Y:S05]  /*9d10*/  BRA `(.L_x_152) ;  /* 0x0000000000087947 */ /* 0x000fea0003800000 */
.L_x_151:
[----:B------:R-:W-:-:S13]  /*9d20*/  FSETP.NEU.AND P0, PT, R41, RZ, PT ;  /* 0x000000ff2900720b */ /* 0x000fda0003f0d000 */
[----:B------:R-:W-:Y:S05]  /*9d30*/  @!P0 EXIT ;  /* 0x000000000000894d */ /* 0x000fea0003800000 */
.L_x_152:
[----:B------:R-:W-:Y:S05]  /*9d40*/  BSYNC.RECONVERGENT B0 ;  /* 0x0000000000007941 */ /* 0x000fea0003800200 */
.L_x_149:
[----:B------:R-:W3:Y:S01]  /*9d50*/  S2UR UR5, SR_CgaCtaId ;  /* 0x00000000000579c3 */ /* 0x000ee20000008800 */
[----:B------:R-:W-:Y:S01]  /*9d60*/  ULEA UR4, UR46, UR44, 0x3 ;  /* 0x0000002c2e047291 */ /* 0x000fe2000f8e18ff */
[----:B------:R-:W-:-:S04]  /*9d70*/  DEPBAR.LE SB0, 0x0 ;  /* 0x000080000000791a */ /* 0x000fc80000000000 */
[----:B------:R-:W-:-:S04]  /*9d80*/  UIADD3 UR4, UPT, UPT, UR4, 0xa0, URZ ;  /* 0x000000a004047890 */ /* 0x000fc8000fffe0ff */
[----:B---3--:R-:W-:-:S09]  /*9d90*/  UPRMT UR4, UR5, 0x654, UR4 ;  /* 0x0000065405047896 */ /* 0x008fd20008000004 */
[----:B------:R-:W-:Y:S01]  /*9da0*/  SYNCS.ARRIVE.TRANS64.RED.A1T0 RZ, [UR4], RZ ;  /* 0x000000ffffff79a7 */ /* 0x000fe20008100404 */
[----:B------:R-:W-:Y:S05]  /*9db0*/  EXIT ;  /* 0x000000000000794d */ /* 0x000fea0003800000 */
.L_x_24:
[----:B-1----:R1:W2:Y:S02]  /*9dc0*/  SYNCS.PHASECHK.TRANS64.TRYWAIT P0, [R0+URZ+0x140], R3 ;  /* 0x00014003000075a7 */ /* 0x0022a400080011ff */
[----:B--2---:R-:W-:Y:S05]  /*9dd0*/  @!P0 NANOSLEEP.SYNCS 0x989680 ;  /* 0x009896800000895d */ /* 0x004fea0003900000 */
[----:B------:R-:W2:Y:S02]  /*9de0*/  @!P0 SYNCS.PHASECHK.TRANS64 P0, [R0+URZ+0x140], R3 ;  /* 0x00014003000085a7 */ /* 0x000ea400080010ff */
[----:B--2---:R-:W-:Y:S05]  /*9df0*/  @!P0 BRA `(.L_x_24) ;  /* 0xfffffffc00f08947 */ /* 0x004fea000383ffff */
[----:B------:R-:W-:Y:S05]  /*9e00*/  BRA `(.L_x_153) ;  /* 0xffffff7c005c7947 */ /* 0x000fea000383ffff */
.L_x_27:
[----:B-1----:R-:W-:-:S07]  /*9e10*/  MOV R0, UR33 ;  /* 0x0000002100007c02 */ /* 0x002fce0008000f00 */
.L_x_154:
[----:B-1----:R1:W2:Y:S02]  /*9e20*/  SYNCS.PHASECHK.TRANS64.TRYWAIT P0, [R0+URZ+0x40], R3 ;  /* 0x00004003000075a7 */ /* 0x0022a400080011ff */
[----:B--2---:R-:W-:Y:S05]  /*9e30*/  @!P0 NANOSLEEP.SYNCS 0x989680 ;  /* 0x009896800000895d */ /* 0x004fea0003900000 */
[----:B------:R-:W2:Y:S02]  /*9e40*/  @!P0 SYNCS.PHASECHK.TRANS64 P0, [R0+URZ+0x40], R3 ;  /* 0x00004003000085a7 */ /* 0x000ea400080010ff */
[----:B--2---:R-:W-:Y:S05]  /*9e50*/  @!P0 BRA `(.L_x_154) ;  /* 0xfffffffc00f08947 */ /* 0x004fea000383ffff */
[----:B------:R-:W-:Y:S05]  /*9e60*/  BRA `(.L_x_26) ;  /* 0xffffff7c00ac7947 */ /* 0x000fea000383ffff */
.L_x_34:
[----:B-1----:R-:W-:-:S07]  /*9e70*/  MOV R0, UR17 ;  /* 0x0000001100007c02 */ /* 0x002fce0008000f00 */
.L_x_155:
[----:B-1----:R1:W2:Y:S02]  /*9e80*/  SYNCS.PHASECHK.TRANS64.TRYWAIT P0, [R0+URZ+0x40], R3 ;  /* 0x00004003000075a7 */ /* 0x0022a400080011ff */
[----:B--2---:R-:W-:Y:S05]  /*9e90*/  @!P0 NANOSLEEP.SYNCS 0x989680 ;  /* 0x009896800000895d */ /* 0x004fea0003900000 */
[----:B------:R-:W2:Y:S02]  /*9ea0*/  @!P0 SYNCS.PHASECHK.TRANS64 P0, [R0+URZ+0x40], R3 ;  /* 0x00004003000085a7 */ /* 0x000ea400080010ff */
[----:B--2---:R-:W-:Y:S05]  /*9eb0*/  @!P0 BRA `(.L_x_155) ;  /* 0xfffffffc00f08947 */ /* 0x004fea000383ffff */
[----:B------:R-:W-:Y:S05]  /*9ec0*/  BRA `(.L_x_33) ;  /* 0xffffff8000707947 */ /* 0x000fea000383ffff */
.L_x_39:
[----:B-1----:R1:W2:Y:S02]  /*9ed0*/  SYNCS.PHASECHK.TRANS64.TRYWAIT P0, [R3+URZ+0xd0], R0 ;  /* 0x0000d000030075a7 */ /* 0x0022a400080011ff */
[----:B--2---:R-:W-:Y:S05]  /*9ee0*/  @!P0 NANOSLEEP.SYNCS 0x989680 ;  /* 0x009896800000895d */ /* 0x004fea0003900000 */
[----:B------:R-:W2:Y:S02]  /*9ef0*/  @!P0 SYNCS.PHASECHK.TRANS64 P0, [R3+URZ+0xd0], R0 ;  /* 0x0000d000030085a7 */ /* 0x000ea400080010ff */
[----:B--2---:R-:W-:Y:S05]  /*9f00*/  @!P0 BRA `(.L_x_39) ;  /* 0xfffffffc00f08947 */ /* 0x004fea000383ffff */
[----:B------:R-:W-:Y:S05]  /*9f10*/  BRA `(.L_x_156) ;  /* 0xffffff8400147947 */ /* 0x000fea000383ffff */
.L_x_43:
[----:B-1----:R-:W-:-:S07]  /*9f20*/  MOV R0, UR4 ;  /* 0x0000000400007c02 */ /* 0x002fce0008000f00 */
.L_x_157:
[----:B-1----:R1:W2:Y:S02]  /*9f30*/  SYNCS.PHASECHK.TRANS64.TRYWAIT P0, [R0+URZ], R3 ;  /* 0x00000003000075a7 */ /* 0x0022a400080011ff */
[----:B--2---:R-:W-:Y:S05]  /*9f40*/  @!P0 NANOSLEEP.SYNCS 0x989680 ;  /* 0x009896800000895d */ /* 0x004fea0003900000 */
[----:B------:R-:W2:Y:S02]  /*9f50*/  @!P0 SYNCS.PHASECHK.TRANS64 P0, [R0+URZ], R3 ;  /* 0x00000003000085a7 */ /* 0x000ea400080010ff */
[----:B--2---:R-:W-:Y:S05]  /*9f60*/  @!P0 BRA `(.L_x_157) ;  /* 0xfffffffc00f08947 */ /* 0x004fea000383ffff */
[----:B------:R-:W-:Y:S05]  /*9f70*/  BRA `(.L_x_158) ;  /* 0xffffff8800c07947 */ /* 0x000fea000383ffff */
.L_x_44:
[----:B------:R-:W-:-:S07]  /*9f80*/  MOV R0, UR5 ;  /* 0x0000000500007c02 */ /* 0x000fce0008000f00 */
.L_x_159:
[----:B-1----:R1:W2:Y:S02]  /*9f90*/  SYNCS.PHASECHK.TRANS64.TRYWAIT P0, [R0+URZ], R3 ;  /* 0x00000003000075a7 */ /* 0x0022a400080011ff */
[----:B--2---:R-:W-:Y:S05]  /*9fa0*/  @!P0 NANOSLEEP.SYNCS 0x989680 ;  /* 0x009896800000895d */ /* 0x004fea0003900000 */
[----:B------:R-:W2:Y:S02]  /*9fb0*/  @!P0 SYNCS.PHASECHK.TRANS64 P0, [R0+URZ], R3 ;  /* 0x00000003000085a7 */ /* 0x000ea400080010ff */
[----:B--2---:R-:W-:Y:S05]  /*9fc0*/  @!P0 BRA `(.L_x_159) ;  /* 0xfffffffc00f08947 */ /* 0x004fea000383ffff */
[----:B------:R-:W-:Y:S05]  /*9fd0*/  BRA `(.L_x_160) ;  /* 0xffffff8800cc7947 */ /* 0x000fea000383ffff */
.L_x_45:
[----:B------:R-:W-:-:S07]  /*9fe0*/  MOV R0, UR5 ;  /* 0x0000000500007c02 */ /* 0x000fce0008000f00 */
.L_x_161:
[----:B-1----:R1:W2:Y:S02]  /*9ff0*/  SYNCS.PHASECHK.TRANS64.TRYWAIT P0, [R0+URZ], R3 ;  /* 0x00000003000075a7 */ /* 0x0022a400080011ff */
[----:B--2---:R-:W-:Y:S05]  /*a000*/  @!P0 NANOSLEEP.SYNCS 0x989680 ;  /* 0x009896800000895d */ /* 0x004fea0003900000 */
[----:B------:R-:W2:Y:S02]  /*a010*/  @!P0 SYNCS.PHASECHK.TRANS64 P0, [R0+URZ], R3 ;  /* 0x00000003000085a7 */ /* 0x000ea400080010ff */
[----:B--2---:R-:W-:Y:S05]  /*a020*/  @!P0 BRA `(.L_x_161) ;  /* 0xfffffffc00f08947 */ /* 0x004fea000383ffff */
[----:B------:R-:W-:Y:S05]  /*a030*/  BRA `(.L_x_162) ;  /* 0xffffff8800d87947 */ /* 0x000fea000383ffff */
.L_x_46:
[----:B------:R-:W-:-:S07]  /*a040*/  MOV R0, UR5 ;  /* 0x0000000500007c02 */ /* 0x000fce0008000f00 */
.L_x_163:
[----:B-1----:R1:W2:Y:S02]  /*a050*/  SYNCS.PHASECHK.TRANS64.TRYWAIT P0, [R0+URZ], R3 ;  /* 0x00000003000075a7 */ /* 0x0022a400080011ff */
[----:B--2---:R-:W-:Y:S05]  /*a060*/  @!P0 NANOSLEEP.SYNCS 0x989680 ;  /* 0x009896800000895d */ /* 0x004fea0003900000 */
[----:B------:R-:W2:Y:S02]  /*a070*/  @!P0 SYNCS.PHASECHK.TRANS64 P0, [R0+URZ], R3 ;  /* 0x00000003000085a7 */ /* 0x000ea400080010ff */
[----:B--2---:R-:W-:Y:S05]  /*a080*/  @!P0 BRA `(.L_x_163) ;  /* 0xfffffffc00f08947 */ /* 0x004fea000383ffff */
[----:B------:R-:W-:Y:S05]  /*a090*/  BRA `(.L_x_164) ;  /* 0xffffff8800e47947 */ /* 0x000fea000383ffff */
.L_x_47:
[----:B------:R-:W-:-:S07]  /*a0a0*/  MOV R0, UR5 ;  /* 0x0000000500007c02 */ /* 0x000fce0008000f00 */
.L_x_165:
[----:B-1----:R1:W2:Y:S02]  /*a0b0*/  SYNCS.PHASECHK.TRANS64.TRYWAIT P0, [R0+URZ], R3 ;  /* 0x00000003000075a7 */ /* 0x0022a400080011ff */
[----:B--2---:R-:W-:Y:S05]  /*a0c0*/  @!P0 NANOSLEEP.SYNCS 0x989680 ;  /* 0x009896800000895d */ /* 0x004fea0003900000 */
[----:B------:R-:W2:Y:S02]  /*a0d0*/  @!P0 SYNCS.PHASECHK.TRANS64 P0, [R0+URZ], R3 ;  /* 0x00000003000085a7 */ /* 0x000ea400080010ff */
[----:B--2---:R-:W-:Y:S05]  /*a0e0*/  @!P0 BRA `(.L_x_165) ;  /* 0xfffffffc00f08947 */ /* 0x004fea000383ffff */
[----:B------:R-:W-:Y:S05]  /*a0f0*/  BRA `(.L_x_166) ;  /* 0xffffff8800f07947 */ /* 0x000fea000383ffff */
.L_x_48:
[----:B------:R-:W-:-:S07]  /*a100*/  MOV R0, UR5 ;  /* 0x0000000500007c02 */ /* 0x000fce0008000f00 */
.L_x_167:
[----:B-1----:R1:W2:Y:S02]  /*a110*/  SYNCS.PHASECHK.TRANS64.TRYWAIT P0, [R0+URZ], R3 ;  /* 0x00000003000075a7 */ /* 0x0022a400080011ff */
[----:B--2---:R-:W-:Y:S05]  /*a120*/  @!P0 NANOSLEEP.SYNCS 0x989680 ;  /* 0x009896800000895d */ /* 0x004fea0003900000 */
[----:B------:R-:W2:Y:S02]  /*a130*/  @!P0 SYNCS.PHASECHK.TRANS64 P0, [R0+URZ], R3 ;  /* 0x00000003000085a7 */ /* 0x000ea400080010ff */
[----:B--2---:R-:W-:Y:S05]  /*a140*/  @!P0 BRA `(.L_x_167) ;  /* 0xfffffffc00f08947 */ /* 0x004fea000383ffff */
[----:B------:R-:W-:Y:S05]  /*a150*/  BRA `(.L_x_168) ;  /* 0xffffff8800fc7947 */ /* 0x000fea000383ffff */
.L_x_49:
[----:B------:R-:W-:-:S07]  /*a160*/  MOV R0, UR5 ;  /* 0x0000000500007c02 */ /* 0x000fce0008000f00 */
.L_x_169:
[----:B-1----:R1:W2:Y:S02]  /*a170*/  SYNCS.PHASECHK.TRANS64.TRYWAIT P0, [R0+URZ], R3 ;  /* 0x00000003000075a7 */ /* 0x0022a400080011ff */
[----:B--2---:R-:W-:Y:S05]  /*a180*/  @!P0 NANOSLEEP.SYNCS 0x989680 ;  /* 0x009896800000895d */ /* 0x004fea0003900000 */
[----:B------:R-:W2:Y:S02]  /*a190*/  @!P0 SYNCS.PHASECHK.TRANS64 P0, [R0+URZ], R3 ;  /* 0x00000003000085a7 */ /* 0x000ea400080010ff */
[----:B--2---:R-:W-:Y:S05]  /*a1a0*/  @!P0 BRA `(.L_x_169) ;  /* 0xfffffffc00f08947 */ /* 0x004fea000383ffff */
[----:B------:R-:W-:Y:S05]  /*a1b0*/  BRA `(.L_x_170) ;  /* 0xffffff8c00087947 */ /* 0x000fea000383ffff */
.L_x_52:
[----:B-1----:R1:W2:Y:S02]  /*a1c0*/  SYNCS.PHASECHK.TRANS64.TRYWAIT P0, [R0+URZ+0x130], R5 ;  /* 0x00013005000075a7 */ /* 0x0022a400080011ff */
[----:B--2---:R-:W-:Y:S05]  /*a1d0*/  @!P0 NANOSLEEP.SYNCS 0x989680 ;  /* 0x009896800000895d */ /* 0x004fea0003900000 */
[----:B------:R-:W2:Y:S02]  /*a1e0*/  @!P0 SYNCS.PHASECHK.TRANS64 P0, [R0+URZ+0x130], R5 ;  /* 0x00013005000085a7 */ /* 0x000ea400080010ff */
[----:B--2---:R-:W-:Y:S05]  /*a1f0*/  @!P0 BRA `(.L_x_52) ;  /* 0xfffffffc00f08947 */ /* 0x004fea000383ffff */
[----:B------:R-:W-:Y:S05]  /*a200*/  BRA `(.L_x_171) ;  /* 0xffffff8c006c7947 */ /* 0x000fea000383ffff */
.L_x_53:
[----:B------:R-:W-:-:S07]  /*a210*/  MOV R0, UR4 ;  /* 0x0000000400007c02 */ /* 0x000fce0008000f00 */
.L_x_172:
[----:B-1----:R1:W2:Y:S02]  /*a220*/  SYNCS.PHASECHK.TRANS64.TRYWAIT P0, [R0+URZ+0xe0], R7 ;  /* 0x0000e007000075a7 */ /* 0x0022a400080011ff */
[----:B--2---:R-:W-:Y:S05]  /*a230*/  @!P0 NANOSLEEP.SYNCS 0x989680 ;  /* 0x009896800000895d */ /* 0x004fea0003900000 */
[----:B------:R-:W2:Y:S02]  /*a240*/  @!P0 SYNCS.PHASECHK.TRANS64 P0, [R0+URZ+0xe0], R7 ;  /* 0x0000e007000085a7 */ /* 0x000ea400080010ff */
[----:B--2---:R-:W-:Y:S05]  /*a250*/  @!P0 BRA `(.L_x_172) ;  /* 0xfffffffc00f08947 */ /* 0x004fea000383ffff */
[----:B------:R-:W-:Y:S05]  /*a260*/  BRA `(.L_x_173) ;  /* 0xffffff8c007c7947 */ /* 0x000fea000383ffff */
.L_x_54:
[----:B-1----:R1:W2:Y:S02]  /*a270*/  SYNCS.PHASECHK.TRANS64.TRYWAIT P1, [R0+URZ+0xd0], R5 ;  /* 0x0000d005000075a7 */ /* 0x0022a400080211ff */
[----:B--2---:R-:W-:Y:S05]  /*a280*/  @!P1 NANOSLEEP.SYNCS 0x989680 ;  /* 0x009896800000995d */ /* 0x004fea0003900000 */
[----:B------:R-:W2:Y:S02]  /*a290*/  @!P1 SYNCS.PHASECHK.TRANS64 P1, [R0+URZ+0xd0], R5 ;  /* 0x0000d005000095a7 */ /* 0x000ea400080210ff */
[----:B--2---:R-:W-:Y:S05]  /*a2a0*/  @!P1 BRA `(.L_x_54) ;  /* 0xfffffffc00f09947 */ /* 0x004fea000383ffff */
[----:B------:R-:W-:Y:S05]  /*a2b0*/  BRA `(.L_x_174) ;  /* 0xffffff8c00ac7947 */ /* 0x000fea000383ffff */
.L_x_57:
[----:B------:R-:W-:-:S07]  /*a2c0*/  MOV R0, UR4 ;  /* 0x0000000400007c02 */ /* 0x000fce0008000f00 */
.L_x_175:
[----:B-1----:R1:W2:Y:S02]  /*a2d0*/  SYNCS.PHASECHK.TRANS64.TRYWAIT P0, [R0+URZ+0xe0], R3 ;  /* 0x0000e003000075a7 */ /* 0x0022a400080011ff */
[----:B--2---:R-:W-:Y:S05]  /*a2e0*/  @!P0 NANOSLEEP.SYNCS 0x989680 ;  /* 0x009896800000895d */ /* 0x004fea0003900000 */
[----:B------:R-:W2:Y:S02]  /*a2f0*/  @!P0 SYNCS.PHASECHK.TRANS64 P0, [R0+URZ+0xe0], R3 ;  /* 0x0000e003000085a7 */ /* 0x000ea400080010ff */
[----:B--2---:R-:W-:Y:S05]  /*a300*/  @!P0 BRA `(.L_x_175) ;  /* 0xfffffffc00f08947 */ /* 0x004fea000383ffff */
[----:B------:R-:W-:Y:S05]  /*a310*/  BRA `(.L_x_56) ;  /* 0xffffff9000007947 */ /* 0x000fea000383ffff */
.L_x_66:
[----:B-1----:R-:W-:-:S04]  /*a320*/  MOV R5, UR5 ;  /* 0x0000000500057c02 */ /* 0x002fc80008000f00 */
[----:B------:R1:W2:Y:S03]  /*a330*/  SYNCS.PHASECHK.TRANS64.TRYWAIT P0, [R5+URZ+0x8], R6 ;  /* 0x00000806050075a7 */ /* 0x0002a600080011ff */
[----:B--2---:R-:W-:Y:S05]  /*a340*/  @!P0 NANOSLEEP.SYNCS 0x989680 ;  /* 0x009896800000895d */ /* 0x004fea0003900000 */
[----:B------:R-:W2:Y:S02]  /*a350*/  @!P0 SYNCS.PHASECHK.TRANS64 P0, [R5+URZ+0x8], R6 ;  /* 0x00000806050085a7 */ /* 0x000ea400080010ff */
[----:B--2---:R-:W-:Y:S05]  /*a360*/  @!P0 BRA `(.L_x_66) ;  /* 0xfffffffc00ec8947 */ /* 0x004fea000383ffff */
[----:B------:R-:W-:Y:S05]  /*a370*/  BRA `(.L_x_65) ;  /* 0xffffff9000b87947 */ /* 0x000fea000383ffff */
.L_x_68:
[----:B------:R-:W-:Y:S01]  /*a380*/  BSSY B0, `(.L_x_176) ;  /* 0x0000006000007945 */ /* 0x000fe20003800000 */
[----:B------:R-:W-:-:S07]  /*a390*/  MOV R15, 0xffffffff ;  /* 0xffffffff000f7802 */ /* 0x000fce0000000f00 */
[----:B-1---5:R-:W-:Y:S05]  /*a3a0*/  WARPSYNC.COLLECTIVE R15, `(.L_x_177) ;  /* 0x000000000f0c7348 */ /* 0x022fea0003c00000 */
[----:B------:R-:W-:Y:S02]  /*a3b0*/  ELECT P6, UR79, PT ;  /* 0x00000000004f782f */ /* 0x000fe400038c0000 */
[----:B------:R-:W-:Y:S01]  /*a3c0*/  MOV R14, UR79 ;  /* 0x0000004f000e7c02 */ /* 0x000fe20008000f00 */
[----:B-1---5:R-:W-:Y:S10]  /*a3d0*/  ENDCOLLECTIVE ;  /* 0x000000000000791b */ /* 0x022ff40003800000 */
.L_x_177:
[----:B------:R-:W-:Y:S05]  /*a3e0*/  BSYNC B0 ;  /* 0x0000000000007941 */ /* 0x000fea0003800000 */
.L_x_176:
[----:B------:R-:W-:Y:S01]  /*a3f0*/  PLOP3.LUT P0, PT, P6, PT, PT, 0x80, 0x8 ;  /* 0x000000000008781c */ /* 0x000fe2000370f070 */
[----:B------:R-:W-:-:S12]  /*a400*/  BRA `(.L_x_178) ;  /* 0xffffff9000e47947 */ /* 0x000fd8000383ffff */
.L_x_70:
[----:B-1----:R-:W-:-:S04]  /*a410*/  MOV R3, UR5 ;  /* 0x0000000500037c02 */ /* 0x002fc80008000f00 */
[----:B------:R1:W2:Y:S03]  /*a420*/  SYNCS.PHASECHK.TRANS64.TRYWAIT P0, [R3+URZ+0x8], R4 ;  /* 0x00000804030075a7 */ /* 0x0002a600080011ff */
[----:B--2---:R-:W-:Y:S05]  /*a430*/  @!P0 NANOSLEEP.SYNCS 0x989680 ;  /* 0x009896800000895d */ /* 0x004fea0003900000 */
[----:B------:R-:W2:Y:S02]  /*a440*/  @!P0 SYNCS.PHASECHK.TRANS64 P0, [R3+URZ+0x8], R4 ;  /* 0x00000804030085a7 */ /* 0x000ea400080010ff */
[----:B--2---:R-:W-:Y:S05]  /*a450*/  @!P0 BRA `(.L_x_70) ;  /* 0xfffffffc00ec8947 */ /* 0x004fea000383ffff */
[----:B------:R-:W-:Y:S05]  /*a460*/  BRA `(.L_x_69) ;  /* 0xffffff9000e87947 */ /* 0x000fea000383ffff */
.L_x_71:
[----:B-1----:R1:W2:Y:S02]  /*a470*/  SYNCS.PHASECHK.TRANS64.TRYWAIT P0, [R0+URZ+0xd0], R5 ;  /* 0x0000d005000075a7 */ /* 0x0022a400080011ff */
[----:B--2---:R-:W-:Y:S05]  /*a480*/  @!P0 NANOSLEEP.SYNCS 0x989680 ;  /* 0x009896800000895d */ /* 0x004fea0003900000 */
[----:B------:R-:W2:Y:S02]  /*a490*/  @!P0 SYNCS.PHASECHK.TRANS64 P0, [R0+URZ+0xd0], R5 ;  /* 0x0000d005000085a7 */ /* 0x000ea400080010ff */
[----:B--2---:R-:W-:Y:S05]  /*a4a0*/  @!P0 BRA `(.L_x_71) ;  /* 0xfffffffc00f08947 */ /* 0x004fea000383ffff */
[----:B------:R-:W-:Y:S05]  /*a4b0*/  BRA `(.L_x_179) ;  /* 0xffffff9400d47947 */ /* 0x000fea000383ffff */
.L_x_73:
[----:B------:R-:W-:-:S07]  /*a4c0*/  MOV R0, UR31 ;  /* 0x0000001f00007c02 */ /* 0x000fce0008000f00 */
.L_x_180:
[----:B-1----:R1:W2:Y:S02]  /*a4d0*/  SYNCS.PHASECHK.TRANS64.TRYWAIT P0, [R0+URZ+0x110], R5 ;  /* 0x00011005000075a7 */ /* 0x0022a400080011ff */
[----:B--2---:R-:W-:Y:S05]  /*a4e0*/  @!P0 NANOSLEEP.SYNCS 0x989680 ;  /* 0x009896800000895d */ /* 0x004fea0003900000 */
[----:B------:R-:W2:Y:S02]  /*a4f0*/  @!P0 SYNCS.PHASECHK.TRANS64 P0, [R0+URZ+0x110], R5 ;  /* 0x00011005000085a7 */ /* 0x000ea400080010ff */
[----:B--2---:R-:W-:Y:S05]  /*a500*/  @!P0 BRA `(.L_x_180) ;  /* 0xfffffffc00f08947 */ /* 0x004fea000383ffff */
[----:B------:R-:W-:Y:S05]  /*a510*/  BRA `(.L_x_181) ;  /* 0xffffff9800207947 */ /* 0x000fea000383ffff */
.L_x_76:
[----:B------:R-:W-:Y:S07]  /*a520*/  MOV R0, UR5 ;  /* 0x0000000500007c02 */ /* 0x000fee0008000f00 */
.L_x_182:
[----:B-1----:R1:W2:Y:S02]  /*a530*/  SYNCS.PHASECHK.TRANS64.TRYWAIT P0, [R0+URZ], R5 ;  /* 0x00000005000075a7 */ /* 0x0022a400080011ff */
[----:B--2---:R-:W-:Y:S05]  /*a540*/  @!P0 NANOSLEEP.SYNCS 0x989680 ;  /* 0x009896800000895d */ /* 0x004fea0003900000 */
[----:B------:R-:W2:Y:S02]  /*a550*/  @!P0 SYNCS.PHASECHK.TRANS64 P0, [R0+URZ], R5 ;  /* 0x00000005000085a7 */ /* 0x000ea400080010ff */
[----:B--2---:R-:W-:Y:S05]  /*a560*/  @!P0 BRA `(.L_x_182) ;  /* 0xfffffffc00f08947 */ /* 0x004fea000383ffff */
[----:B------:R-:W-:Y:S05]  /*a570*/  BRA `(.L_x_75) ;  /* 0xffffff9800347947 */ /* 0x000fea000383ffff */
.L_x_80:
[----:B-1----:R-:W-:-:S07]  /*a580*/  MOV R0, UR4 ;  /* 0x0000000400007c02 */ /* 0x002fce0008000f00 */
.L_x_183:
[----:B-1----:R1:W2:Y:S02]  /*a590*/  SYNCS.PHASECHK.TRANS64.TRYWAIT P0, [R0+URZ], R3 ;  /* 0x00000003000075a7 */ /* 0x0022a400080011ff */
[----:B--2---:R-:W-:Y:S05]  /*a5a0*/  @!P0 NANOSLEEP.SYNCS 0x989680 ;  /* 0x009896800000895d */ /* 0x004fea0003900000 */
[----:B------:R-:W2:Y:S02]  /*a5b0*/  @!P0 SYNCS.PHASECHK.TRANS64 P0, [R0+URZ], R3 ;  /* 0x00000003000085a7 */ /* 0x000ea400080010ff */
[----:B--2---:R-:W-:Y:S05]  /*a5c0*/  @!P0 BRA `(.L_x_183) ;  /* 0xfffffffc00f08947 */ /* 0x004fea000383ffff */
[----:B------:R-:W-:Y:S05]  /*a5d0*/  BRA `(.L_x_184) ;  /* 0xffffff9c00287947 */ /* 0x000fea000383ffff */
.L_x_81:
[----:B------:R-:W-:-:S07]  /*a5e0*/  MOV R0, UR5 ;  /* 0x0000000500007c02 */ /* 0x000fce0008000f00 */
.L_x_185:
[----:B-1----:R1:W2:Y:S02]  /*a5f0*/  SYNCS.PHASECHK.TRANS64.TRYWAIT P0, [R0+URZ], R3 ;  /* 0x00000003000075a7 */ /* 0x0022a400080011ff */
[----:B--2---:R-:W-:Y:S05]  /*a600*/  @!P0 NANOSLEEP.SYNCS 0x989680 ;  /* 0x009896800000895d */ /* 0x004fea0003900000 */
[----:B------:R-:W2:Y:S02]  /*a610*/  @!P0 SYNCS.PHASECHK.TRANS64 P0, [R0+URZ], R3 ;  /* 0x00000003000085a7 */ /* 0x000ea400080010ff */
[----:B--2---:R-:W-:Y:S05]  /*a620*/  @!P0 BRA `(.L_x_185) ;  /* 0xfffffffc00f08947 */ /* 0x004fea000383ffff */
[----:B------:R-:W-:Y:S05]  /*a630*/  BRA `(.L_x_186) ;  /* 0xffffff9c00347947 */ /* 0x000fea000383ffff */
.L_x_82:
[----:B------:R-:W-:-:S07]  /*a640*/  MOV R0, UR5 ;  /* 0x0000000500007c02 */ /* 0x000fce0008000f00 */
.L_x_187:
[----:B-1----:R1:W2:Y:S02]  /*a650*/  SYNCS.PHASECHK.TRANS64.TRYWAIT P0, [R0+URZ], R3 ;  /* 0x00000003000075a7 */ /* 0x0022a400080011ff */
[----:B--2---:R-:W-:Y:S05]  /*a660*/  @!P0 NANOSLEEP.SYNCS 0x989680 ;  /* 0x009896800000895d */ /* 0x004fea0003900000 */
[----:B------:R-:W2:Y:S02]  /*a670*/  @!P0 SYNCS.PHASECHK.TRANS64 P0, [R0+URZ], R3 ;  /* 0x00000003000085a7 */ /* 0x000ea400080010ff */
[----:B--2---:R-:W-:Y:S05]  /*a680*/  @!P0 BRA `(.L_x_187) ;  /* 0xfffffffc00f08947 */ /* 0x004fea000383ffff */
[----:B------:R-:W-:Y:S05]  /*a690*/  BRA `(.L_x_188) ;  /* 0xffffff9c00407947 */ /* 0x000fea000383ffff */
.L_x_85:
[----:B------:R-:W-:-:S07]  /*a6a0*/  MOV R0, UR26 ;  /* 0x0000001a00007c02 */ /* 0x000fce0008000f00 */
.L_x_189:
[----:B-1----:R1:W2:Y:S02]  /*a6b0*/  SYNCS.PHASECHK.TRANS64.TRYWAIT P1, [R0+URZ+0x150], R3 ;  /* 0x00015003000075a7 */ /* 0x0022a400080211ff */
[----:B--2---:R-:W-:Y:S05]  /*a6c0*/  @!P1 NANOSLEEP.SYNCS 0x989680 ;  /* 0x009896800000995d */ /* 0x004fea0003900000 */
[----:B------:R-:W2:Y:S02]  /*a6d0*/  @!P1 SYNCS.PHASECHK.TRANS64 P1, [R0+URZ+0x150], R3 ;  /* 0x00015003000095a7 */ /* 0x000ea400080210ff */
[----:B--2---:R-:W-:Y:S05]  /*a6e0*/  @!P1 BRA `(.L_x_189) ;  /* 0xfffffffc00f09947 */ /* 0x004fea000383ffff */
[----:B------:R-:W-:Y:S05]  /*a6f0*/  BRA `(.L_x_190) ;  /* 0xffffff9c008c7947 */ /* 0x000fea000383ffff */
.L_x_90:
[----:B--2---:R2:W3:Y:S02]  /*a700*/  SYNCS.PHASECHK.TRANS64.TRYWAIT P0, [R12+URZ+0xd0], R9 ;  /* 0x0000d0090c0075a7 */ /* 0x0044e400080011ff */
[----:B---3--:R-:W-:Y:S05]  /*a710*/  @!P0 NANOSLEEP.SYNCS 0x989680 ;  /* 0x009896800000895d */ /* 0x008fea0003900000 */
[----:B------:R-:W3:Y:S02]  /*a720*/  @!P0 SYNCS.PHASECHK.TRANS64 P0, [R12+URZ+0xd0], R9 ;  /* 0x0000d0090c0085a7 */ /* 0x000ee400080010ff */
[----:B---3--:R-:W-:Y:S05]  /*a730*/  @!P0 BRA `(.L_x_90) ;  /* 0xfffffffc00f08947 */ /* 0x008fea000383ffff */
[----:B------:R-:W-:Y:S05]  /*a740*/  BRA `(.L_x_191) ;  /* 0xffffffa000c47947 */ /* 0x000fea000383ffff */
.L_x_93:
[----:B------:R-:W-:Y:S07]  /*a750*/  MOV R0, UR21 ;  /* 0x0000001500007c02 */ /* 0x000fee0008000f00 */
.L_x_192:
[----:B--2---:R2:W3:Y:S02]  /*a760*/  SYNCS.PHASECHK.TRANS64.TRYWAIT P2, [R0+URZ+0xc8], R11 ;  /* 0x0000c80b000075a7 */ /* 0x0044e400080411ff */
[----:B---3--:R-:W-:Y:S05]  /*a770*/  @!P2 NANOSLEEP.SYNCS 0x989680 ;  /* 0x009896800000a95d */ /* 0x008fea0003900000 */
[----:B------:R-:W3:Y:S02]  /*a780*/  @!P2 SYNCS.PHASECHK.TRANS64 P2, [R0+URZ+0xc8], R11 ;  /* 0x0000c80b0000a5a7 */ /* 0x000ee400080410ff */
[----:B---3--:R-:W-:Y:S05]  /*a790*/  @!P2 BRA `(.L_x_192) ;  /* 0xfffffffc00f0a947 */ /* 0x008fea000383ffff */
[----:B------:R-:W-:Y:S05]  /*a7a0*/  BRA `(.L_x_92) ;  /* 0xffffffa8002c7947 */ /* 0x000fea000383ffff */
.L_x_96:
[----:B--2---:R-:W-:Y:S07]  /*a7b0*/  MOV R0, UR21 ;  /* 0x0000001500007c02 */ /* 0x004fee0008000f00 */
.L_x_193:
[----:B--2---:R2:W3:Y:S02]  /*a7c0*/  SYNCS.PHASECHK.TRANS64.TRYWAIT P0, [R0+URZ+0xa0], R9 ;  /* 0x0000a009000075a7 */ /* 0x0044e400080011ff */
[----:B---3--:R-:W-:Y:S05]  /*a7d0*/  @!P0 NANOSLEEP.SYNCS 0x989680 ;  /* 0x009896800000895d */ /* 0x008fea0003900000 */
[----:B------:R-:W3:Y:S02]  /*a7e0*/  @!P0 SYNCS.PHASECHK.TRANS64 P0, [R0+URZ+0xa0], R9 ;  /* 0x0000a009000085a7 */ /* 0x000ee400080010ff */
[----:B---3--:R-:W-:Y:S05]  /*a7f0*/  @!P0 BRA `(.L_x_193) ;  /* 0xfffffffc00f08947 */ /* 0x008fea000383ffff */
[----:B------:R-:W-:Y:S05]  /*a800*/  BRA `(.L_x_194) ;  /* 0xffffffa800887947 */ /* 0x000fea000383ffff */
.L_x_97:
[----:B------:R-:W-:Y:S07]  /*a810*/  MOV R0, UR21 ;  /* 0x0000001500007c02 */ /* 0x000fee0008000f00 */
.L_x_195:
[----:B--2---:R2:W3:Y:S02]  /*a820*/  SYNCS.PHASECHK.TRANS64.TRYWAIT P0, [R0+URZ+0xa8], R9 ;  /* 0x0000a809000075a7 */ /* 0x0044e400080011ff */
[----:B---3--:R-:W-:Y:S05]  /*a830*/  @!P0 NANOSLEEP.SYNCS 0x989680 ;  /* 0x009896800000895d */ /* 0x008fea0003900000 */
[----:B------:R-:W3:Y:S02]  /*a840*/  @!P0 SYNCS.PHASECHK.TRANS64 P0, [R0+URZ+0xa8], R9 ;  /* 0x0000a809000085a7 */ /* 0x000ee400080010ff */
[----:B---3--:R-:W-:Y:S05]  /*a850*/  @!P0 BRA `(.L_x_195) ;  /* 0xfffffffc00f08947 */ /* 0x008fea000383ffff */
[----:B------:R-:W-:Y:S05]  /*a860*/  BRA `(.L_x_196) ;  /* 0xffffffa800c07947 */ /* 0x000fea000383ffff */
.L_x_98:
[----:B------:R-:W-:Y:S07]  /*a870*/  MOV R0, UR21 ;  /* 0x0000001500007c02 */ /* 0x000fee0008000f00 */
.L_x_197:
[----:B--2---:R2:W3:Y:S02]  /*a880*/  SYNCS.PHASECHK.TRANS64.TRYWAIT P0, [R0+URZ+0xb0], R9 ;  /* 0x0000b009000075a7 */ /* 0x0044e400080011ff */
[----:B---3--:R-:W-:Y:S05]  /*a890*/  @!P0 NANOSLEEP.SYNCS 0x989680 ;  /* 0x009896800000895d */ /* 0x008fea0003900000 */
[----:B------:R-:W3:Y:S02]  /*a8a0*/  @!P0 SYNCS.PHASECHK.TRANS64 P0, [R0+URZ+0xb0], R9 ;  /* 0x0000b009000085a7 */ /* 0x000ee400080010ff */
[----:B---3--:R-:W-:Y:S05]  /*a8b0*/  @!P0 BRA `(.L_x_197) ;  /* 0xfffffffc00f08947 */ /* 0x008fea000383ffff */
[----:B------:R-:W-:Y:S05]  /*a8c0*/  BRA `(.L_x_198) ;  /* 0xffffffac00047947 */ /* 0x000fea000383ffff */
.L_x_99:
[----:B------:R-:W-:Y:S07]  /*a8d0*/  MOV R0, UR21 ;  /* 0x0000001500007c02 */ /* 0x000fee0008000f00 */
.L_x_199:
[----:B--2---:R2:W3:Y:S02]  /*a8e0*/  SYNCS.PHASECHK.TRANS64.TRYWAIT P0, [R0+URZ+0xb8], R9 ;  /* 0x0000b809000075a7 */ /* 0x0044e400080011ff */
[----:B---3--:R-:W-:Y:S05]  /*a8f0*/  @!P0 NANOSLEEP.SYNCS 0x989680 ;  /* 0x009896800000895d */ /* 0x008fea0003900000 */
[----:B------:R-:W3:Y:S02]  /*a900*/  @!P0 SYNCS.PHASECHK.TRANS64 P0, [R0+URZ+0xb8], R9 ;  /* 0x0000b809000085a7 */ /* 0x000ee400080010ff */
[----:B---3--:R-:W-:Y:S05]  /*a910*/  @!P0 BRA `(.L_x_199) ;  /* 0xfffffffc00f08947 */ /* 0x008fea000383ffff */
[----:B------:R-:W-:Y:S05]  /*a920*/  BRA `(.L_x_200) ;  /* 0xffffffac00447947 */ /* 0x000fea000383ffff */
.L_x_101:
[----:B------:R-:W-:-:S07]  /*a930*/  MOV R0, UR21 ;  /* 0x0000001500007c02 */ /* 0x000fce0008000f00 */
.L_x_201:
[----:B---3--:R3:W4:Y:S02]  /*a940*/  SYNCS.PHASECHK.TRANS64.TRYWAIT P0, [R0+URZ+0xa0], R3 ;  /* 0x0000a003000075a7 */ /* 0x00872400080011ff */
[----:B----4-:R-:W-:Y:S05]  /*a950*/  @!P0 NANOSLEEP.SYNCS 0x989680 ;  /* 0x009896800000895d */ /* 0x010fea0003900000 */
[----:B------:R-:W4:Y:S02]  /*a960*/  @!P0 SYNCS.PHASECHK.TRANS64 P0, [R0+URZ+0xa0], R3 ;  /* 0x0000a003000085a7 */ /* 0x000f2400080010ff */
[----:B----4-:R-:W-:Y:S05]  /*a970*/  @!P0 BRA `(.L_x_201) ;  /* 0xfffffffc00f08947 */ /* 0x010fea000383ffff */
[----:B------:R-:W-:Y:S05]  /*a980*/  BRA `(.L_x_202) ;  /* 0xffffffac00bc7947 */ /* 0x000fea000383ffff */
.L_x_102:
[----:B---3--:R-:W-:-:S07]  /*a990*/  MOV R0, UR21 ;  /* 0x0000001500007c02 */ /* 0x008fce0008000f00 */
.L_x_203:
[----:B---3--:R3:W4:Y:S02]  /*a9a0*/  SYNCS.PHASECHK.TRANS64.TRYWAIT P0, [R0+URZ+0xa8], R3 ;  /* 0x0000a803000075a7 */ /* 0x00872400080011ff */
[----:B----4-:R-:W-:Y:S05]  /*a9b0*/  @!P0 NANOSLEEP.SYNCS 0x989680 ;  /* 0x009896800000895d */ /* 0x010fea0003900000 */
[----:B------:R-:W4:Y:S02]  /*a9c0*/  @!P0 SYNCS.PHASECHK.TRANS64 P0, [R0+URZ+0xa8], R3 ;  /* 0x0000a803000085a7 */ /* 0x000f2400080010ff */
[----:B----4-:R-:W-:Y:S05]  /*a9d0*/  @!P0 BRA `(.L_x_203) ;  /* 0xfffffffc00f08947 */ /* 0x010fea000383ffff */
[----:B------:R-:W-:Y:S05]  /*a9e0*/  BRA `(.L_x_204) ;  /* 0xffffffac00ac7947 */ /* 0x000fea000383ffff */
.L_x_103:
[----:B---3--:R-:W-:-:S07]  /*a9f0*/  MOV R0, UR21 ;  /* 0x0000001500007c02 */ /* 0x008fce0008000f00 */
.L_x_205:
[----:B---3--:R3:W4:Y:S02]  /*aa00*/  SYNCS.PHASECHK.TRANS64.TRYWAIT P0, [R0+URZ+0xb0], R3 ;  /* 0x0000b003000075a7 */ /* 0x00872400080011ff */
[----:B----4-:R-:W-:Y:S05]  /*aa10*/  @!P0 NANOSLEEP.SYNCS 0x989680 ;  /* 0x009896800000895d */ /* 0x010fea0003900000 */
[----:B------:R-:W4:Y:S02]  /*aa20*/  @!P0 SYNCS.PHASECHK.TRANS64 P0, [R0+URZ+0xb0], R3 ;  /* 0x0000b003000085a7 */ /* 0x000f2400080010ff */
[----:B----4-:R-:W-:Y:S05]  /*aa30*/  @!P0 BRA `(.L_x_205) ;  /* 0xfffffffc00f08947 */ /* 0x010fea000383ffff */
[----:B------:R-:W-:Y:S05]  /*aa40*/  BRA `(.L_x_206) ;  /* 0xffffffac009c7947 */ /* 0x000fea000383ffff */
.L_x_105:
[----:B-1----:R1:W2:Y:S02]  /*aa50*/  SYNCS.PHASECHK.TRANS64.TRYWAIT P0, [R3+URZ+0xd0], R0 ;  /* 0x0000d000030075a7 */ /* 0x0022a400080011ff */
[----:B--2---:R-:W-:Y:S05]  /*aa60*/  @!P0 NANOSLEEP.SYNCS 0x989680 ;  /* 0x009896800000895d */ /* 0x004fea0003900000 */
[----:B------:R-:W2:Y:S02]  /*aa70*/  @!P0 SYNCS.PHASECHK.TRANS64 P0, [R3+URZ+0xd0], R0 ;  /* 0x0000d000030085a7 */ /* 0x000ea400080010ff */
[----:B--2---:R-:W-:Y:S05]  /*aa80*/  @!P0 BRA `(.L_x_105) ;  /* 0xfffffffc00f08947 */ /* 0x004fea000383ffff */
[----:B------:R-:W-:Y:S05]  /*aa90*/  BRA `(.L_x_207) ;  /* 0xffffffb0005c7947 */ /* 0x000fea000383ffff */
.L_x_116:
[----:B-1----:R-:W-:Y:S04]  /*aaa0*/  MOV R0, UR44 ;  /* 0x0000002c00007c02 */ /* 0x002fe80008000f00 */
[----:B------:R1:W2:Y:S03]  /*aab0*/  SYNCS.PHASECHK.TRANS64.TRYWAIT P1, [R0+URZ+0x80], R5 ;  /* 0x00008005000075a7 */ /* 0x0002a600080211ff */
[----:B--2---:R-:W-:Y:S05]  /*aac0*/  @!P1 NANOSLEEP.SYNCS 0x989680 ;  /* 0x009896800000995d */ /* 0x004fea0003900000 */
[----:B------:R-:W2:Y:S02]  /*aad0*/  @!P1 SYNCS.PHASECHK.TRANS64 P1, [R0+URZ+0x80], R5 ;  /* 0x00008005000095a7 */ /* 0x000ea400080210ff */
[----:B--2---:R-:W-:Y:S05]  /*aae0*/  @!P1 BRA `(.L_x_116) ;  /* 0xfffffffc00ec9947 */ /* 0x004fea000383ffff */
[----:B------:R-:W-:Y:S05]  /*aaf0*/  BRA `(.L_x_115) ;  /* 0xffffffbc00c07947 */ /* 0x000fea000383ffff */
.L_x_118:
[----:B-1----:R1:W4:Y:S02]  /*ab00*/  SYNCS.PHASECHK.TRANS64.TRYWAIT P0, [R98+URZ+0xf0], R3 ;  /* 0x0000f003620075a7 */ /* 0x00232400080011ff */
[----:B----4-:R-:W-:Y:S05]  /*ab10*/  @!P0 NANOSLEEP.SYNCS 0x989680 ;  /* 0x009896800000895d */ /* 0x010fea0003900000 */
[----:B------:R-:W4:Y:S02]  /*ab20*/  @!P0 SYNCS.PHASECHK.TRANS64 P0, [R98+URZ+0xf0], R3 ;  /* 0x0000f003620085a7 */ /* 0x000f2400080010ff */
[----:B----4-:R-:W-:Y:S05]  /*ab30*/  @!P0 BRA `(.L_x_118) ;  /* 0xfffffffc00f08947 */ /* 0x010fea000383ffff */
[----:B------:R-:W-:Y:S05]  /*ab40*/  BRA `(.L_x_117) ;  /* 0xffffffbc00e87947 */ /* 0x000fea000383ffff */
.L_x_127:
[----:B---3--:R3:W4:Y:S02]  /*ab50*/  SYNCS.PHASECHK.TRANS64.TRYWAIT P0, [R3+URZ+0x80], R0 ;  /* 0x00008000030075a7 */ /* 0x00872400080011ff */
[----:B----4-:R-:W-:Y:S05]  /*ab60*/  @!P0 NANOSLEEP.SYNCS 0x989680 ;  /* 0x009896800000895d */ /* 0x010fea0003900000 */
[----:B------:R-:W4:Y:S02]  /*ab70*/  @!P0 SYNCS.PHASECHK.TRANS64 P0, [R3+URZ+0x80], R0 ;  /* 0x00008000030085a7 */ /* 0x000f2400080010ff */
[----:B----4-:R-:W-:Y:S05]  /*ab80*/  @!P0 BRA `(.L_x_127) ;  /* 0xfffffffc00f08947 */ /* 0x010fea000383ffff */
[----:B------:R-:W-:Y:S05]  /*ab90*/  BRA `(.L_x_126) ;  /* 0xffffffc800c47947 */ /* 0x000fea000383ffff */
.L_x_135:
[----:B-1----:R1:W4:Y:S02]  /*aba0*/  SYNCS.PHASECHK.TRANS64.TRYWAIT P0, [R62+URZ+0x80], R5 ;  /* 0x000080053e0075a7 */ /* 0x00232400080011ff */
[----:B----4-:R-:W-:Y:S05]  /*abb0*/  @!P0 NANOSLEEP.SYNCS 0x989680 ;  /* 0x009896800000895d */ /* 0x010fea0003900000 */
[----:B------:R-:W4:Y:S02]  /*abc0*/  @!P0 SYNCS.PHASECHK.TRANS64 P0, [R62+URZ+0x80], R5 ;  /* 0x000080053e0085a7 */ /* 0x000f2400080010ff */
[----:B----4-:R-:W-:Y:S05]  /*abd0*/  @!P0 BRA `(.L_x_135) ;  /* 0xfffffffc00f08947 */ /* 0x010fea000383ffff */
[----:B------:R-:W-:Y:S05]  /*abe0*/  BRA `(.L_x_134) ;  /* 0xffffffd400c87947 */ /* 0x000fea000383ffff */
.L_x_143:
[----:B-1----:R1:W4:Y:S02]  /*abf0*/  SYNCS.PHASECHK.TRANS64.TRYWAIT P0, [R61+URZ+0x80], R4 ;  /* 0x000080043d0075a7 */ /* 0x00232400080011ff */
[----:B----4-:R-:W-:Y:S05]  /*ac00*/  @!P0 NANOSLEEP.SYNCS 0x989680 ;  /* 0x009896800000895d */ /* 0x010fea0003900000 */
[----:B------:R-:W4:Y:S02]  /*ac10*/  @!P0 SYNCS.PHASECHK.TRANS64 P0, [R61+URZ+0x80], R4 ;  /* 0x000080043d0085a7 */ /* 0x000f2400080010ff */
[----:B----4-:R-:W-:Y:S05]  /*ac20*/  @!P0 BRA `(.L_x_143) ;  /* 0xfffffffc00f08947 */ /* 0x010fea000383ffff */
[----:B------:R-:W-:Y:S05]  /*ac30*/  BRA `(.L_x_142) ;  /* 0xffffffe000c87947 */ /* 0x000fea000383ffff */
        .weak           $__internal_0_$__cuda_sm10x_tcgen05_guardrail_trap_col_being_dealloced_not_returned_by_alloc
        .type           $__internal_0_$__cuda_sm10x_tcgen05_guardrail_trap_col_being_dealloced_not_returned_by_alloc,@function
        .size           $__internal_0_$__cuda_sm10x_tcgen05_guardrail_trap_col_being_dealloced_not_returned_by_alloc,($__internal_1_$__cuda_sm10x_tcgen05_guardrail_trap_phase_invalid_during_alloc - $__internal_0_$__cuda_sm10x_tcgen05_guardrail_trap_col_being_dealloced_not_returned_by_alloc)
$__internal_0_$__cuda_sm10x_tcgen05_guardrail_trap_col_being_dealloced_not_returned_by_alloc:
[----:B------:R-:W-:Y:S05]  /*ac40*/  BPT.TRAP 0x1 ;  /* 0x000000040000795c */ /* 0x000fea0000300000 */
[----:B------:R-:W-:-:S04]  /*ac50*/  HFMA2 R3, -RZ, RZ, 0, 0 ;  /* 0x00000000ff037431 */ /* 0x000fc800000001ff */
[----:B------:R-:W-:Y:S05]  /*ac60*/  RET.REL.NODEC R2 `(_ZN7cutlass13device_kernelINS_4gemm6kernel13GemmUniversalIN4cute5tupleIJiiiiEEENS1_10collective13CollectiveMmaINS1_35MainloopSm100TmaUmmaWarpSpecializedILi8ELi2ELi4ENS5_IJNS4_1CILi2EEESB_NSA_ILi1EEEEEEEENS5_IJNSA_ILi256EEENSA_ILi128EEENSA_ILi64EEEEEENS_10bfloat16_tENS5_IJlSC_lEEESJ_SK_NS4_8TiledMMAINS4_8MMA_AtomIJNS4_26SM100_MMA_F16BF16_2x1SM_SSISJ_SJ_fLi256ELi128ELNS4_4UMMA5MajorE0ELSP_0ELNSO_7ScaleInE0ELSQ_0EEEEEENS4_6LayoutINS5_IJSC_SC_SC_EEENS5_IJNSA_ILi0EEESV_SV_EEEEENS5_IJNS4_10UnderscoreESY_SY_EEEEENS4_28SM100_TMA_2SM_LOAD_MULTICASTENS4_14ComposedLayoutINS4_7SwizzleILi3ELi4ELi3EEENS4_18smem_ptr_flag_bitsILi16EEENST_INS5_IJNSA_ILi8EEESH_EEENS5_IJSH_SC_EEEEEEEvNS4_8identityENS4_18SM100_TMA_2SM_LOADES1B_vS1C_EENS_8epilogue10collective18CollectiveEpilogueINS1F_23Sm100TmaWarpSpecializedILi4ELi2ELi32ELb1ELb0EEEJNS5_IJSG_SG_SH_EEENS5_IJNST_ISG_SC_EENST_INSA_ILi32EEESC_EEEEESJ_SK_SJ_SK_NS1F_6fusion15FusionCallbacksIS1J_NS1P_17LinearCombinationISJ_fSJ_fLNS_15FloatRoundStyleE2EEES1K_S1O_JEEENS4_5SM1004TMEM4LOAD26SM100_TMEM_LOAD_32dp32b32xENS4_13SM90_TMA_LOADENS12_INS13_ILi2ELi4ELi3EEES16_NST_INS5_IJS17_S1M_EEENS5_IJS1M_SC_EEEEEEENS4_39AutoVectorizingCopyWithAssumedAlignmentILi128EEENS4_14SM90_TMA_STOREES24_S26_S26_EEEvvEEEEvNT_6ParamsE) ;  /* 0xffffff5002e47950 */ /* 0x000fea0003c3ffff */
        .weak           $__internal_1_$__cuda_sm10x_tcgen05_guardrail_trap_phase_invalid_during_alloc
        .type           $__internal_1_$__cuda_sm10x_tcgen05_guardrail_trap_phase_invalid_during_alloc,@function
        .size           $__internal_1_$__cuda_sm10x_tcgen05_guardrail_trap_phase_invalid_during_alloc,($__internal_2_$__cuda_sm10x_tcgen05_guardrail_trap_unallocated_columns_being_dealloced - $__internal_1_$__cuda_sm10x_tcgen05_guardrail_trap_phase_invalid_during_alloc)
$__internal_1_$__cuda_sm10x_tcgen05_guardrail_trap_phase_invalid_during_alloc:
[----:B------:R-:W-:Y:S05]  /*ac70*/  BPT.TRAP 0x1 ;  /* 0x000000040000795c */ /* 0x000fea0000300000 */
[----:B------:R-:W-:-:S04]  /*ac80*/  MOV R5, 0x0 ;  /* 0x0000000000057802 */ /* 0x000fc80000000f00 */
[----:B------:R-:W-:Y:S05]  /*ac90*/  RET.REL.NODEC R4 `(_ZN7cutlass13device_kernelINS_4gemm6kernel13GemmUniversalIN4cute5tupleIJiiiiEEENS1_10collective13CollectiveMmaINS1_35MainloopSm100TmaUmmaWarpSpecializedILi8ELi2ELi4ENS5_IJNS4_1CILi2EEESB_NSA_ILi1EEEEEEEENS5_IJNSA_ILi256EEENSA_ILi128EEENSA_ILi64EEEEEENS_10bfloat16_tENS5_IJlSC_lEEESJ_SK_NS4_8TiledMMAINS4_8MMA_AtomIJNS4_26SM100_MMA_F16BF16_2x1SM_SSISJ_SJ_fLi256ELi128ELNS4_4UMMA5MajorE0ELSP_0ELNSO_7ScaleInE0ELSQ_0EEEEEENS4_6LayoutINS5_IJSC_SC_SC_EEENS5_IJNSA_ILi0EEESV_SV_EEEEENS5_IJNS4_10UnderscoreESY_SY_EEEEENS4_28SM100_TMA_2SM_LOAD_MULTICASTENS4_14ComposedLayoutINS4_7SwizzleILi3ELi4ELi3EEENS4_18smem_ptr_flag_bitsILi16EEENST_INS5_IJNSA_ILi8EEESH_EEENS5_IJSH_SC_EEEEEEEvNS4_8identityENS4_18SM100_TMA_2SM_LOADES1B_vS1C_EENS_8epilogue10collective18CollectiveEpilogueINS1F_23Sm100TmaWarpSpecializedILi4ELi2ELi32ELb1ELb0EEEJNS5_IJSG_SG_SH_EEENS5_IJNST_ISG_SC_EENST_INSA_ILi32EEESC_EEEEESJ_SK_SJ_SK_NS1F_6fusion15FusionCallbacksIS1J_NS1P_17LinearCombinationISJ_fSJ_fLNS_15FloatRoundStyleE2EEES1K_S1O_JEEENS4_5SM1004TMEM4LOAD26SM100_TMEM_LOAD_32dp32b32xENS4_13SM90_TMA_LOADENS12_INS13_ILi2ELi4ELi3EEES16_NST_INS5_IJS17_S1M_EEENS5_IJS1M_SC_EEEEEEENS4_39AutoVectorizingCopyWithAssumedAlignmentILi128EEENS4_14SM90_TMA_STOREES24_S26_S26_EEEvvEEEEvNT_6ParamsE) ;  /* 0xffffff5004d87950 */ /* 0x000fea0003c3ffff */
        .weak           $__internal_2_$__cuda_sm10x_tcgen05_guardrail_trap_unallocated_columns_being_dealloced
        .type           $__internal_2_$__cuda_sm10x_tcgen05_guardrail_trap_unallocated_columns_being_dealloced,@function
        .size           $__internal_2_$__cuda_sm10x_tcgen05_guardrail_trap_unallocated_columns_being_dealloced,(.L_x_209 - $__internal_2_$__cuda_sm10x_tcgen05_guardrail_trap_unallocated_columns_being_dealloced)
$__internal_2_$__cuda_sm10x_tcgen05_guardrail_trap_unallocated_columns_being_dealloced:
[----:B------:R-:W-:Y:S05]  /*aca0*/  BPT.TRAP 0x1 ;  /* 0x000000040000795c */ /* 0x000fea0000300000 */
[----:B------:R-:W-:-:S04]  /*acb0*/  HFMA2 R3, -RZ, RZ, 0, 0 ;  /* 0x00000000ff037431 */ /* 0x000fc800000001ff */
[----:B------:R-:W-:Y:S05]  /*acc0*/  RET.REL.NODEC R2 `(_ZN7cutlass13device_kernelINS_4gemm6kernel13GemmUniversalIN4cute5tupleIJiiiiEEENS1_10collective13CollectiveMmaINS1_35MainloopSm100TmaUmmaWarpSpecializedILi8ELi2ELi4ENS5_IJNS4_1CILi2EEESB_NSA_ILi1EEEEEEEENS5_IJNSA_ILi256EEENSA_ILi128EEENSA_ILi64EEEEEENS_10bfloat16_tENS5_IJlSC_lEEESJ_SK_NS4_8TiledMMAINS4_8MMA_AtomIJNS4_26SM100_MMA_F16BF16_2x1SM_SSISJ_SJ_fLi256ELi128ELNS4_4UMMA5MajorE0ELSP_0ELNSO_7ScaleInE0ELSQ_0EEEEEENS4_6LayoutINS5_IJSC_SC_SC_EEENS5_IJNSA_ILi0EEESV_SV_EEEEENS5_IJNS4_10UnderscoreESY_SY_EEEEENS4_28SM100_TMA_2SM_LOAD_MULTICASTENS4_14ComposedLayoutINS4_7SwizzleILi3ELi4ELi3EEENS4_18smem_ptr_flag_bitsILi16EEENST_INS5_IJNSA_ILi8EEESH_EEENS5_IJSH_SC_EEEEEEEvNS4_8identityENS4_18SM100_TMA_2SM_LOADES1B_vS1C_EENS_8epilogue10collective18CollectiveEpilogueINS1F_23Sm100TmaWarpSpecializedILi4ELi2ELi32ELb1ELb0EEEJNS5_IJSG_SG_SH_EEENS5_IJNST_ISG_SC_EENST_INSA_ILi32EEESC_EEEEESJ_SK_SJ_SK_NS1F_6fusion15FusionCallbacksIS1J_NS1P_17LinearCombinationISJ_fSJ_fLNS_15FloatRoundStyleE2EEES1K_S1O_JEEENS4_5SM1004TMEM4LOAD26SM100_TMEM_LOAD_32dp32b32xENS4_13SM90_TMA_LOADENS12_INS13_ILi2ELi4ELi3EEES16_NST_INS5_IJS17_S1M_EEENS5_IJS1M_SC_EEEEEEENS4_39AutoVectorizingCopyWithAssumedAlignmentILi128EEENS4_14SM90_TMA_STOREES24_S26_S26_EEEvvEEEEvNT_6ParamsE) ;  /* 0xffffff5002cc7950 */ /* 0x000fea0003c3ffff */
.L_x_208:
[----:B------:R-:W-:-:S00]  /*acd0*/  BRA `(.L_x_208) ;  /* 0xfffffffc00fc7947 */ /* 0x000fc0000383ffff */
[----:B------:R-:W-:-:S00]  /*ace0*/  NOP ;  /* 0x0000000000007918 */ /* 0x000fc00000000000 */
        /* <DEDUP_REMOVED lines=9> */
.L_x_209:


//--------------------- .nv.global.init           --------------------------
	.section	.nv.global.init,"aw",@progbits
.nv.global.init:
	.type		$str$27,@object
	.size		$str$27,($str$28 - $str$27)
$str$27:
        /*0000*/ 	.byte	0x28, 0x61, 0x64, 0x64, 0x72, 0x65, 0x73, 0x73, 0x20, 0x26, 0x20, 0x6d, 0x61, 0x73, 0x6b, 0x29
        /*0010*/ 	.byte	0x20, 0x3d, 0x3d, 0x20, 0x30, 0x00
	.type		$str$28,@object
	.size		$str$28,($str$26 - $str$28)
$str$28:
        /*0016*/ 	.byte	0x2f, 0x74, 0x6d, 0x70, 0x2f, 0x63, 0x75, 0x74, 0x6c, 0x61, 0x73, 0x73, 0x5f, 0x73, 0x77, 0x65
        /*0026*/ 	.byte	0x65, 0x70, 0x5f, 0x73, 0x72, 0x63, 0x2f, 0x69, 0x6e, 0x63, 0x6c, 0x75, 0x64, 0x65, 0x2f, 0x63
        /*0036*/ 	.byte	0x75, 0x74, 0x65, 0x2f, 0x70, 0x6f, 0x69, 0x6e, 0x74, 0x65, 0x72, 0x5f, 0x66, 0x6c, 0x61, 0x67
        /*0046*/ 	.byte	0x67, 0x65, 0x64, 0x2e, 0x68, 0x70, 0x70, 0x00
	.type		$str$26,@object
	.size		$str$26,($str$25 - $str$26)
$str$26:
        /*004e*/ 	.byte	0x2f, 0x74, 0x6d, 0x70, 0x2f, 0x63, 0x75, 0x74, 0x6c, 0x61, 0x73, 0x73, 0x5f, 0x73, 0x77, 0x65
        /*005e*/ 	.byte	0x65, 0x70, 0x5f, 0x73, 0x72, 0x63, 0x2f, 0x69, 0x6e, 0x63, 0x6c, 0x75, 0x64, 0x65, 0x2f, 0x63
        /*006e*/ 	.byte	0x75, 0x74, 0x65, 0x2f, 0x61, 0x74, 0x6f, 0x6d, 0x2f, 0x63, 0x6f, 0x70, 0x79, 0x5f, 0x74, 0x72
        /*007e*/ 	.byte	0x61, 0x69, 0x74, 0x73, 0x5f, 0x73, 0x6d, 0x31, 0x30, 0x30, 0x2e, 0x68, 0x70, 0x70, 0x00
	.type		$str$25,@object
	.size		$str$25,(__unnamed_1 - $str$25)
$str$25:
        /*008d*/ 	.byte	0x28, 0x28, 0x75, 0x69, 0x6e, 0x74, 0x33, 0x32, 0x5f, 0x74, 0x28, 0x74, 0x68, 0x72, 0x65, 0x61
        /*009d*/ 	.byte	0x64, 0x49, 0x64, 0x78, 0x2e, 0x78, 0x29, 0x20, 0x2f, 0x20, 0x33, 0x32, 0x29, 0x20, 0x25, 0x20
        /*00ad*/ 	.byte	0x34, 0x29, 0x20, 0x3d, 0x3d, 0x20, 0x28, 0x28, 0x28, 0x74, 0x6d, 0x65, 0x6d, 0x5f, 0x61, 0x64
        /*00bd*/ 	.byte	0x64, 0x72, 0x20, 0x3e, 0x3e, 0x20, 0x31, 0x36, 0x29, 0x20, 0x2f, 0x20, 0x33, 0x32, 0x29, 0x20
        /*00cd*/ 	.byte	0x25, 0x20, 0x34, 0x29, 0x00
	.type		__unnamed_1,@object
	.size		__unnamed_1,(__unnamed_2 - __unnamed_1)
__unnamed_1:
        /*00d2*/ 	.byte	0x61, 0x75, 0x74, 0x6f, 0x20, 0x63, 0x75, 0x74, 0x65, 0x3a, 0x3a, 0x61, 0x73, 0x5f, 0x70, 0x6f
        /* <DEDUP_REMOVED lines=24> */
        /*0262*/ 	.byte	0x34, 0x30, 0x39, 0x36, 0x3e, 0x3e, 0x3e, 0x3e, 0x5d, 0x00
	.type		__unnamed_2,@object
	.size		__unnamed_2,(.L_2 - __unnamed_2)
__unnamed_2:
        /* <DEDUP_REMOVED lines=42> */
        /*050c*/ 	.byte	0x3e, 0x3e, 0x5d, 0x00
.L_2:


//--------------------- .nv.shared._ZN7cutlass13device_kernelINS_4gemm6kernel13GemmUniversalIN4cute5tupleIJiiiiEEENS1_10collective13CollectiveMmaINS1_35MainloopSm100TmaUmmaWarpSpecializedILi8ELi2ELi4ENS5_IJNS4_1CILi2EEESB_NSA_ILi1EEEEEEEENS5_IJNSA_ILi256EEENSA_ILi128EEENSA_ILi64EEEEEENS_10bfloat16_tENS5_IJlSC_lEEESJ_SK_NS4_8TiledMMAINS4_8MMA_AtomIJNS4_26SM100_MMA_F16BF16_2x1SM_SSISJ_SJ_fLi256ELi128ELNS4_4UMMA5MajorE0ELSP_0ELNSO_7ScaleInE0ELSQ_0EEEEEENS4_6LayoutINS5_IJSC_SC_SC_EEENS5_IJNSA_ILi0EEESV_SV_EEEEENS5_IJNS4_10UnderscoreESY_SY_EEEEENS4_28SM100_TMA_2SM_LOAD_MULTICASTENS4_14ComposedLayoutINS4_7SwizzleILi3ELi4ELi3EEENS4_18smem_ptr_flag_bitsILi16EEENST_INS5_IJNSA_ILi8EEESH_EEENS5_IJSH_SC_EEEEEEEvNS4_8identityENS4_18SM100_TMA_2SM_LOADES1B_vS1C_EENS_8epilogue10collective18CollectiveEpilogueINS1F_23Sm100TmaWarpSpecializedILi4ELi2ELi32ELb1ELb0EEEJNS5_IJSG_SG_SH_EEENS5_IJNST_ISG_SC_EENST_INSA_ILi32EEESC_EEEEESJ_SK_SJ_SK_NS1F_6fusion15FusionCallbacksIS1J_NS1P_17LinearCombinationISJ_fSJ_fLNS_15FloatRoundStyleE2EEES1K_S1O_JEEENS4_5SM1004TMEM4LOAD26SM100_TMEM_LOAD_32dp32b32xENS4_13SM90_TMA_LOADENS12_INS13_ILi2ELi4ELi3EEES16_NST_INS5_IJS17_S1M_EEENS5_IJS1M_SC_EEEEEEENS4_39AutoVectorizingCopyWithAssumedAlignmentILi128EEENS4_14SM90_TMA_STOREES24_S26_S26_EEEvvEEEEvNT_6ParamsE --------------------------
	.section	.nv.shared._ZN7cutlass13device_kernelINS_4gemm6kernel13GemmUniversalIN4cute5tupleIJiiiiEEENS1_10collective13CollectiveMmaINS1_35MainloopSm100TmaUmmaWarpSpecializedILi8ELi2ELi4ENS5_IJNS4_1CILi2EEESB_NSA_ILi1EEEEEEEENS5_IJNSA_ILi256EEENSA_ILi128EEENSA_ILi64EEEEEENS_10bfloat16_tENS5_IJlSC_lEEESJ_SK_NS4_8TiledMMAINS4_8MMA_AtomIJNS4_26SM100_MMA_F16BF16_2x1SM_SSISJ_SJ_fLi256ELi128ELNS4_4UMMA5MajorE0ELSP_0ELNSO_7ScaleInE0ELSQ_0EEEEEENS4_6LayoutINS5_IJSC_SC_SC_EEENS5_IJNSA_ILi0EEESV_SV_EEEEENS5_IJNS4_10UnderscoreESY_SY_EEEEENS4_28SM100_TMA_2SM_LOAD_MULTICASTENS4_14ComposedLayoutINS4_7SwizzleILi3ELi4ELi3EEENS4_18smem_ptr_flag_bitsILi16EEENST_INS5_IJNSA_ILi8EEESH_EEENS5_IJSH_SC_EEEEEEEvNS4_8identityENS4_18SM100_TMA_2SM_LOADES1B_vS1C_EENS_8epilogue10collective18CollectiveEpilogueINS1F_23Sm100TmaWarpSpecializedILi4ELi2ELi32ELb1ELb0EEEJNS5_IJSG_SG_SH_EEENS5_IJNST_ISG_SC_EENST_INSA_ILi32EEESC_EEEEESJ_SK_SJ_SK_NS1F_6fusion15FusionCallbacksIS1J_NS1P_17LinearCombinationISJ_fSJ_fLNS_15FloatRoundStyleE2EEES1K_S1O_JEEENS4_5SM1004TMEM4LOAD26SM100_TMEM_LOAD_32dp32b32xENS4_13SM90_TMA_LOADENS12_INS13_ILi2ELi4ELi3EEES16_NST_INS5_IJS17_S1M_EEENS5_IJS1M_SC_EEEEEEENS4_39AutoVectorizingCopyWithAssumedAlignmentILi128EEENS4_14SM90_TMA_STOREES24_S26_S26_EEEvvEEEEvNT_6ParamsE,"aw",@nobits
	.sectionflags	@""
	.align	16
	.zero		1024


//--------------------- .nv.shared.reserved.0     --------------------------
	.section	.nv.shared.reserved.0,"aw",@nobits
	.weak		__nv_reservedSMEM_offset_0_alias
	.size		__nv_reservedSMEM_offset_0_alias, 0, 64
	.other		__nv_reservedSMEM_offset_0_alias,@"STO_CUDA_RESERVED_SHARED STV_DEFAULT"
__nv_reservedSMEM_offset_0_alias:
	.zero		0
.nv.shared.reserved.0:
	.zero		64
	.weak		__nv_reservedSMEM_tcgen05_partition
	.type		__nv_reservedSMEM_tcgen05_partition,@object
	.size		__nv_reservedSMEM_tcgen05_partition,(.L_0 - __nv_reservedSMEM_tcgen05_partition)
__nv_reservedSMEM_tcgen05_partition:
	.zero		32
.L_0:


//--------------------- .nv.global                --------------------------
	.section	.nv.global,"aw",@nobits
.nv.global:
	.type		_ZN40_INTERNAL_56813c77_4_k_cu_082e3158_330864cute1_E,@object
	.size		_ZN40_INTERNAL_56813c77_4_k_cu_082e3158_330864cute1_E,(_ZN40_INTERNAL_56813c77_4_k_cu_082e3158_330864cuda3std3__45__cpo6cbeginE - _ZN40_INTERNAL_56813c77_4_k_cu_082e3158_330864cute1_E)
_ZN40_INTERNAL_56813c77_4_k_cu_082e3158_330864cute1_E:
	.zero		1
	.type		_ZN40_INTERNAL_56813c77_4_k_cu_082e3158_330864cuda3std3__45__cpo6cbeginE,@object
	.size		_ZN40_INTERNAL_56813c77_4_k_cu_082e3158_330864cuda3std3__45__cpo6cbeginE,(_ZN40_INTERNAL_56813c77_4_k_cu_082e3158_330864cuda3std3__48in_placeE - _ZN40_INTERNAL_56813c77_4_k_cu_082e3158_330864cuda3std3__45__cpo6cbeginE)
_ZN40_INTERNAL_56813c77_4_k_cu_082e3158_330864cuda3std3__45__cpo6cbeginE:
	.zero		1
	.type		_ZN40_INTERNAL_56813c77_4_k_cu_082e3158_330864cuda3std3__48in_placeE,@object
	.size		_ZN40_INTERNAL_56813c77_4_k_cu_082e3158_330864cuda3std3__48in_placeE,(_ZN40_INTERNAL_56813c77_4_k_cu_082e3158_330864cuda3std6ranges3__45__cpo9iter_moveE - _ZN40_INTERNAL_56813c77_4_k_cu_082e3158_330864cuda3std3__48in_placeE)
_ZN40_INTERNAL_56813c77_4_k_cu_082e3158_330864cuda3std3__48in_placeE:
	.zero		1
	.type		_ZN40_INTERNAL_56813c77_4_k_cu_082e3158_330864cuda3std6ranges3__45__cpo9iter_moveE,@object
	.size		_ZN40_INTERNAL_56813c77_4_k_cu_082e3158_330864cuda3std6ranges3__45__cpo9iter_moveE,(_ZN40_INTERNAL_56813c77_4_k_cu_082e3158_330864cuda3std3__45__cpo5beginE - _ZN40_INTERNAL_56813c77_4_k_cu_082e3158_330864cuda3std6ranges3__45__cpo9iter_moveE)
_ZN40_INTERNAL_56813c77_4_k_cu_082e3158_330864cuda3std6ranges3__45__cpo9iter_moveE:
	.zero		1
	.type		_ZN40_INTERNAL_56813c77_4_k_cu_082e3158_330864cuda3std3__45__cpo5beginE,@object
	.size		_ZN40_INTERNAL_56813c77_4_k_cu_082e3158_330864cuda3std3__45__cpo5beginE,(_ZN40_INTERNAL_56813c77_4_k_cu_082e3158_330864cuda3std3__442_GLOBAL__N__56813c77_4_k_cu_082e3158_330866ignoreE - _ZN40_INTERNAL_56813c77_4_k_cu_082e3158_330864cuda3std3__45__cpo5beginE)
_ZN40_INTERNAL_56813c77_4_k_cu_082e3158_330864cuda3std3__45__cpo5beginE:
	.zero		1
	.type		_ZN40_INTERNAL_56813c77_4_k_cu_082e3158_330864cuda3std3__442_GLOBAL__N__56813c77_4_k_cu_082e3158_330866ignoreE,@object
	.size		_ZN40_INTERNAL_56813c77_4_k_cu_082e3158_330864cuda3std3__442_GLOBAL__N__56813c77_4_k_cu_082e3158_330866ignoreE,(_ZN40_INTERNAL_56813c77_4_k_cu_082e3158_330864cute7productE - _ZN40_INTERNAL_56813c77_4_k_cu_082e3158_330864cuda3std3__442_GLOBAL__N__56813c77_4_k_cu_082e3158_330866ignoreE)
_ZN40_INTERNAL_56813c77_4_k_cu_082e3158_330864cuda3std3__442_GLOBAL__N__56813c77_4_k_cu_082e3158_330866ignoreE:
	.zero		1
	.type		_ZN40_INTERNAL_56813c77_4_k_cu_082e3158_330864cute7productE,@object
	.size		_ZN40_INTERNAL_56813c77_4_k_cu_082e3158_330864cute7productE,(_ZN40_INTERNAL_56813c77_4_k_cu_082e3158_330864cuda3std3__45__cpo3endE - _ZN40_INTERNAL_56813c77_4_k_cu_082e3158_330864cute7productE)
_ZN40_INTERNAL_56813c77_4_k_cu_082e3158_330864cute7productE:
	.zero		1
	.type		_ZN40_INTERNAL_56813c77_4_k_cu_082e3158_330864cuda3std3__45__cpo3endE,@object
	.size		_ZN40_INTERNAL_56813c77_4_k_cu_082e3158_330864cuda3std3__45__cpo3endE,(_ZN40_INTERNAL_56813c77_4_k_cu_082e3158_330864cuda3std3__419piecewise_constructE - _ZN40_INTERNAL_56813c77_4_k_cu_082e3158_330864cuda3std3__45__cpo3endE)
_ZN40_INTERNAL_56813c77_4_k_cu_082e3158_330864cuda3std3__45__cpo3endE:
	.zero		1
	.type		_ZN40_INTERNAL_56813c77_4_k_cu_082e3158_330864cuda3std3__419piecewise_constructE,@object
	.size		_ZN40_INTERNAL_56813c77_4_k_cu_082e3158_330864cuda3std3__419piecewise_constructE,(_ZN40_INTERNAL_56813c77_4_k_cu_082e3158_330864cuda3std3__45__cpo4cendE - _ZN40_INTERNAL_56813c77_4_k_cu_082e3158_330864cuda3std3__419piecewise_constructE)
_ZN40_INTERNAL_56813c77_4_k_cu_082e3158_330864cuda3std3__419piecewise_constructE:
	.zero		1
	.type		_ZN40_INTERNAL_56813c77_4_k_cu_082e3158_330864cuda3std3__45__cpo4cendE,@object
	.size		_ZN40_INTERNAL_56813c77_4_k_cu_082e3158_330864cuda3std3__45__cpo4cendE,(_ZN40_INTERNAL_56813c77_4_k_cu_082e3158_330864cuda3std6ranges3__45__cpo4swapE - _ZN40_INTERNAL_56813c77_4_k_cu_082e3158_330864cuda3std3__45__cpo4cendE)
_ZN40_INTERNAL_56813c77_4_k_cu_082e3158_330864cuda3std3__45__cpo4cendE:
	.zero		1
	.type		_ZN40_INTERNAL_56813c77_4_k_cu_082e3158_330864cuda3std6ranges3__45__cpo4swapE,@object
	.size		_ZN40_INTERNAL_56813c77_4_k_cu_082e3158_330864cuda3std6ranges3__45__cpo4swapE,(.L_10 - _ZN40_INTERNAL_56813c77_4_k_cu_082e3158_330864cuda3std6ranges3__45__cpo4swapE)
_ZN40_INTERNAL_56813c77_4_k_cu_082e3158_330864cuda3std6ranges3__45__cpo4swapE:
	.zero		1
.L_10:


//--------------------- .nv.constant0._ZN7cutlass13device_kernelINS_4gemm6kernel13GemmUniversalIN4cute5tupleIJiiiiEEENS1_10collective13CollectiveMmaINS1_35MainloopSm100TmaUmmaWarpSpecializedILi8ELi2ELi4ENS5_IJNS4_1CILi2EEESB_NSA_ILi1EEEEEEEENS5_IJNSA_ILi256EEENSA_ILi128EEENSA_ILi64EEEEEENS_10bfloat16_tENS5_IJlSC_lEEESJ_SK_NS4_8TiledMMAINS4_8MMA_AtomIJNS4_26SM100_MMA_F16BF16_2x1SM_SSISJ_SJ_fLi256ELi128ELNS4_4UMMA5MajorE0ELSP_0ELNSO_7ScaleInE0ELSQ_0EEEEEENS4_6LayoutINS5_IJSC_SC_SC_EEENS5_IJNSA_ILi0EEESV_SV_EEEEENS5_IJNS4_10UnderscoreESY_SY_EEEEENS4_28SM100_TMA_2SM_LOAD_MULTICASTENS4_14ComposedLayoutINS4_7SwizzleILi3ELi4ELi3EEENS4_18smem_ptr_flag_bitsILi16EEENST_INS5_IJNSA_ILi8EEESH_EEENS5_IJSH_SC_EEEEEEEvNS4_8identityENS4_18SM100_TMA_2SM_LOADES1B_vS1C_EENS_8epilogue10collective18CollectiveEpilogueINS1F_23Sm100TmaWarpSpecializedILi4ELi2ELi32ELb1ELb0EEEJNS5_IJSG_SG_SH_EEENS5_IJNST_ISG_SC_EENST_INSA_ILi32EEESC_EEEEESJ_SK_SJ_SK_NS1F_6fusion15FusionCallbacksIS1J_NS1P_17LinearCombinationISJ_fSJ_fLNS_15FloatRoundStyleE2EEES1K_S1O_JEEENS4_5SM1004TMEM4LOAD26SM100_TMEM_LOAD_32dp32b32xENS4_13SM90_TMA_LOADENS12_INS13_ILi2ELi4ELi3EEES16_NST_INS5_IJS17_S1M_EEENS5_IJS1M_SC_EEEEEEENS4_39AutoVectorizingCopyWithAssumedAlignmentILi128EEENS4_14SM90_TMA_STOREES24_S26_S26_EEEvvEEEEvNT_6ParamsE --------------------------
	.section	.nv.constant0._ZN7cutlass13device_kernelINS_4gemm6kernel13GemmUniversalIN4cute5tupleIJiiiiEEENS1_10collective13CollectiveMmaINS1_35MainloopSm100TmaUmmaWarpSpecializedILi8ELi2ELi4ENS5_IJNS4_1CILi2EEESB_NSA_ILi1EEEEEEEENS5_IJNSA_ILi256EEENSA_ILi128EEENSA_ILi64EEEEEENS_10bfloat16_tENS5_IJlSC_lEEESJ_SK_NS4_8TiledMMAINS4_8MMA_AtomIJNS4_26SM100_MMA_F16BF16_2x1SM_SSISJ_SJ_fLi256ELi128ELNS4_4UMMA5MajorE0ELSP_0ELNSO_7ScaleInE0ELSQ_0EEEEEENS4_6LayoutINS5_IJSC_SC_SC_EEENS5_IJNSA_ILi0EEESV_SV_EEEEENS5_IJNS4_10UnderscoreESY_SY_EEEEENS4_28SM100_TMA_2SM_LOAD_MULTICASTENS4_14ComposedLayoutINS4_7SwizzleILi3ELi4ELi3EEENS4_18smem_ptr_flag_bitsILi16EEENST_INS5_IJNSA_ILi8EEESH_EEENS5_IJSH_SC_EEEEEEEvNS4_8identityENS4_18SM100_TMA_2SM_LOADES1B_vS1C_EENS_8epilogue10collective18CollectiveEpilogueINS1F_23Sm100TmaWarpSpecializedILi4ELi2ELi32ELb1ELb0EEEJNS5_IJSG_SG_SH_EEENS5_IJNST_ISG_SC_EENST_INSA_ILi32EEESC_EEEEESJ_SK_SJ_SK_NS1F_6fusion15FusionCallbacksIS1J_NS1P_17LinearCombinationISJ_fSJ_fLNS_15FloatRoundStyleE2EEES1K_S1O_JEEENS4_5SM1004TMEM4LOAD26SM100_TMEM_LOAD_32dp32b32xENS4_13SM90_TMA_LOADENS12_INS13_ILi2ELi4ELi3EEES16_NST_INS5_IJS17_S1M_EEENS5_IJS1M_SC_EEEEEEENS4_39AutoVectorizingCopyWithAssumedAlignmentILi128EEENS4_14SM90_TMA_STOREES24_S26_S26_EEEvvEEEEvNT_6ParamsE,"a",@progbits
	.sectionflags	@""
	.align	4
.nv.constant0._ZN7cutlass13device_kernelINS_4gemm6kernel13GemmUniversalIN4cute5tupleIJiiiiEEENS1_10collective13CollectiveMmaINS1_35MainloopSm100TmaUmmaWarpSpecializedILi8ELi2ELi4ENS5_IJNS4_1CILi2EEESB_NSA_ILi1EEEEEEEENS5_IJNSA_ILi256EEENSA_ILi128EEENSA_ILi64EEEEEENS_10bfloat16_tENS5_IJlSC_lEEESJ_SK_NS4_8TiledMMAINS4_8MMA_AtomIJNS4_26SM100_MMA_F16BF16_2x1SM_SSISJ_SJ_fLi256ELi128ELNS4_4UMMA5MajorE0ELSP_0ELNSO_7ScaleInE0ELSQ_0EEEEEENS4_6LayoutINS5_IJSC_SC_SC_EEENS5_IJNSA_ILi0EEESV_SV_EEEEENS5_IJNS4_10UnderscoreESY_SY_EEEEENS4_28SM100_TMA_2SM_LOAD_MULTICASTENS4_14ComposedLayoutINS4_7SwizzleILi3ELi4ELi3EEENS4_18smem_ptr_flag_bitsILi16EEENST_INS5_IJNSA_ILi8EEESH_EEENS5_IJSH_SC_EEEEEEEvNS4_8identityENS4_18SM100_TMA_2SM_LOADES1B_vS1C_EENS_8epilogue10collective18CollectiveEpilogueINS1F_23Sm100TmaWarpSpecializedILi4ELi2ELi32ELb1ELb0EEEJNS5_IJSG_SG_SH_EEENS5_IJNST_ISG_SC_EENST_INSA_ILi32EEESC_EEEEESJ_SK_SJ_SK_NS1F_6fusion15FusionCallbacksIS1J_NS1P_17LinearCombinationISJ_fSJ_fLNS_15FloatRoundStyleE2EEES1K_S1O_JEEENS4_5SM1004TMEM4LOAD26SM100_TMEM_LOAD_32dp32b32xENS4_13SM90_TMA_LOADENS12_INS13_ILi2ELi4ELi3EEES16_NST_INS5_IJS17_S1M_EEENS5_IJS1M_SC_EEEEEEENS4_39AutoVectorizingCopyWithAssumedAlignmentILi128EEENS4_14SM90_TMA_STOREES24_S26_S26_EEEvvEEEEvNT_6ParamsE:
	.zero		2944


//--------------------- SYMBOLS --------------------------

	.type		.nv.reservedSmem.offset0,@object
	.size		.nv.reservedSmem.offset0,0x4
	.type		.nv.reservedSmem.cap,@object
	.size		.nv.reservedSmem.cap,0x4
	.type		__assertfail,@function
